//
// Generated by NVIDIA NVVM Compiler
//
// Compiler Build ID: CL-36424714
// Cuda compilation tools, release 13.0, V13.0.88
// Based on NVVM 20.0.0
//

.version 9.0
.target sm_100
.address_size 64

	// .globl	_Z10vector_addPfS_mS_

.visible .entry _Z10vector_addPfS_mS_(
	.param .u64 .ptr .align 1 _Z10vector_addPfS_mS__param_0,
	.param .u64 .ptr .align 1 _Z10vector_addPfS_mS__param_1,
	.param .u64 _Z10vector_addPfS_mS__param_2,
	.param .u64 .ptr .align 1 _Z10vector_addPfS_mS__param_3
)
{
	.reg .pred 	%p<10>;
	.reg .b32 	%f<88>;
	.reg .b64 	%rd<107>;

	ld.param.u64 	%rd29, [_Z10vector_addPfS_mS__param_0];
	ld.param.u64 	%rd30, [_Z10vector_addPfS_mS__param_1];
	ld.param.u64 	%rd28, [_Z10vector_addPfS_mS__param_2];
	ld.param.u64 	%rd31, [_Z10vector_addPfS_mS__param_3];
	cvta.to.global.u64 	%rd1, %rd31;
	cvta.to.global.u64 	%rd2, %rd30;
	cvta.to.global.u64 	%rd3, %rd29;
	setp.eq.s64 	%p1, %rd28, 0;
	@%p1 bra 	$L__BB0_12;
	and.b64  	%rd4, %rd28, 15;
	setp.lt.u64 	%p2, %rd28, 16;
	mov.b64 	%rd103, 0;
	@%p2 bra 	$L__BB0_4;
	and.b64  	%rd103, %rd28, -16;
	add.s64 	%rd100, %rd1, 32;
	add.s64 	%rd99, %rd2, 32;
	add.s64 	%rd98, %rd3, 32;
	mov.u64 	%rd101, %rd103;
$L__BB0_3:
	.pragma "nounroll";
	ld.global.f32 	%f1, [%rd98+-32];
	ld.global.f32 	%f2, [%rd99+-32];
	add.f32 	%f3, %f1, %f2;
	st.global.f32 	[%rd100+-32], %f3;
	ld.global.f32 	%f4, [%rd98+-28];
	ld.global.f32 	%f5, [%rd99+-28];
	add.f32 	%f6, %f4, %f5;
	st.global.f32 	[%rd100+-28], %f6;
	ld.global.f32 	%f7, [%rd98+-24];
	ld.global.f32 	%f8, [%rd99+-24];
	add.f32 	%f9, %f7, %f8;
	st.global.f32 	[%rd100+-24], %f9;
	ld.global.f32 	%f10, [%rd98+-20];
	ld.global.f32 	%f11, [%rd99+-20];
	add.f32 	%f12, %f10, %f11;
	st.global.f32 	[%rd100+-20], %f12;
	ld.global.f32 	%f13, [%rd98+-16];
	ld.global.f32 	%f14, [%rd99+-16];
	add.f32 	%f15, %f13, %f14;
	st.global.f32 	[%rd100+-16], %f15;
	ld.global.f32 	%f16, [%rd98+-12];
	ld.global.f32 	%f17, [%rd99+-12];
	add.f32 	%f18, %f16, %f17;
	st.global.f32 	[%rd100+-12], %f18;
	ld.global.f32 	%f19, [%rd98+-8];
	ld.global.f32 	%f20, [%rd99+-8];
	add.f32 	%f21, %f19, %f20;
	st.global.f32 	[%rd100+-8], %f21;
	ld.global.f32 	%f22, [%rd98+-4];
	ld.global.f32 	%f23, [%rd99+-4];
	add.f32 	%f24, %f22, %f23;
	st.global.f32 	[%rd100+-4], %f24;
	ld.global.f32 	%f25, [%rd98];
	ld.global.f32 	%f26, [%rd99];
	add.f32 	%f27, %f25, %f26;
	st.global.f32 	[%rd100], %f27;
	ld.global.f32 	%f28, [%rd98+4];
	ld.global.f32 	%f29, [%rd99+4];
	add.f32 	%f30, %f28, %f29;
	st.global.f32 	[%rd100+4], %f30;
	ld.global.f32 	%f31, [%rd98+8];
	ld.global.f32 	%f32, [%rd99+8];
	add.f32 	%f33, %f31, %f32;
	st.global.f32 	[%rd100+8], %f33;
	ld.global.f32 	%f34, [%rd98+12];
	ld.global.f32 	%f35, [%rd99+12];
	add.f32 	%f36, %f34, %f35;
	st.global.f32 	[%rd100+12], %f36;
	ld.global.f32 	%f37, [%rd98+16];
	ld.global.f32 	%f38, [%rd99+16];
	add.f32 	%f39, %f37, %f38;
	st.global.f32 	[%rd100+16], %f39;
	ld.global.f32 	%f40, [%rd98+20];
	ld.global.f32 	%f41, [%rd99+20];
	add.f32 	%f42, %f40, %f41;
	st.global.f32 	[%rd100+20], %f42;
	ld.global.f32 	%f43, [%rd98+24];
	ld.global.f32 	%f44, [%rd99+24];
	add.f32 	%f45, %f43, %f44;
	st.global.f32 	[%rd100+24], %f45;
	ld.global.f32 	%f46, [%rd98+28];
	ld.global.f32 	%f47, [%rd99+28];
	add.f32 	%f48, %f46, %f47;
	st.global.f32 	[%rd100+28], %f48;
	add.s64 	%rd101, %rd101, -16;
	add.s64 	%rd100, %rd100, 64;
	add.s64 	%rd99, %rd99, 64;
	add.s64 	%rd98, %rd98, 64;
	setp.ne.s64 	%p3, %rd101, 0;
	@%p3 bra 	$L__BB0_3;
$L__BB0_4:
	setp.eq.s64 	%p4, %rd4, 0;
	@%p4 bra 	$L__BB0_12;
	and.b64  	%rd18, %rd28, 7;
	setp.lt.u64 	%p5, %rd4, 8;
	@%p5 bra 	$L__BB0_7;
	shl.b64 	%rd33, %rd103, 2;
	add.s64 	%rd34, %rd3, %rd33;
	ld.global.f32 	%f49, [%rd34];
	add.s64 	%rd35, %rd2, %rd33;
	ld.global.f32 	%f50, [%rd35];
	add.f32 	%f51, %f49, %f50;
	add.s64 	%rd36, %rd1, %rd33;
	st.global.f32 	[%rd36], %f51;
	add.s64 	%rd37, %rd33, 4;
	and.b64  	%rd38, %rd37, 17179869180;
	add.s64 	%rd39, %rd3, %rd38;
	ld.global.f32 	%f52, [%rd39];
	add.s64 	%rd40, %rd2, %rd38;
	ld.global.f32 	%f53, [%rd40];
	add.f32 	%f54, %f52, %f53;
	add.s64 	%rd41, %rd1, %rd38;
	st.global.f32 	[%rd41], %f54;
	add.s64 	%rd42, %rd33, 8;
	and.b64  	%rd43, %rd42, 17179869180;
	add.s64 	%rd44, %rd3, %rd43;
	ld.global.f32 	%f55, [%rd44];
	add.s64 	%rd45, %rd2, %rd43;
	ld.global.f32 	%f56, [%rd45];
	add.f32 	%f57, %f55, %f56;
	add.s64 	%rd46, %rd1, %rd43;
	st.global.f32 	[%rd46], %f57;
	add.s64 	%rd47, %rd33, 12;
	and.b64  	%rd48, %rd47, 17179869180;
	add.s64 	%rd49, %rd3, %rd48;
	ld.global.f32 	%f58, [%rd49];
	add.s64 	%rd50, %rd2, %rd48;
	ld.global.f32 	%f59, [%rd50];
	add.f32 	%f60, %f58, %f59;
	add.s64 	%rd51, %rd1, %rd48;
	st.global.f32 	[%rd51], %f60;
	add.s64 	%rd52, %rd33, 16;
	and.b64  	%rd53, %rd52, 17179869180;
	add.s64 	%rd54, %rd3, %rd53;
	ld.global.f32 	%f61, [%rd54];
	add.s64 	%rd55, %rd2, %rd53;
	ld.global.f32 	%f62, [%rd55];
	add.f32 	%f63, %f61, %f62;
	add.s64 	%rd56, %rd1, %rd53;
	st.global.f32 	[%rd56], %f63;
	add.s64 	%rd57, %rd33, 20;
	and.b64  	%rd58, %rd57, 17179869180;
	add.s64 	%rd59, %rd3, %rd58;
	ld.global.f32 	%f64, [%rd59];
	add.s64 	%rd60, %rd2, %rd58;
	ld.global.f32 	%f65, [%rd60];
	add.f32 	%f66, %f64, %f65;
	add.s64 	%rd61, %rd1, %rd58;
	st.global.f32 	[%rd61], %f66;
	add.s64 	%rd62, %rd33, 24;
	and.b64  	%rd63, %rd62, 17179869180;
	add.s64 	%rd64, %rd3, %rd63;
	ld.global.f32 	%f67, [%rd64];
	add.s64 	%rd65, %rd2, %rd63;
	ld.global.f32 	%f68, [%rd65];
	add.f32 	%f69, %f67, %f68;
	add.s64 	%rd66, %rd1, %rd63;
	st.global.f32 	[%rd66], %f69;
	add.s64 	%rd67, %rd33, 28;
	and.b64  	%rd68, %rd67, 17179869180;
	add.s64 	%rd69, %rd3, %rd68;
	ld.global.f32 	%f70, [%rd69];
	add.s64 	%rd70, %rd2, %rd68;
	ld.global.f32 	%f71, [%rd70];
	add.f32 	%f72, %f70, %f71;
	add.s64 	%rd71, %rd1, %rd68;
	st.global.f32 	[%rd71], %f72;
	add.s64 	%rd72, %rd103, 8;
	and.b64  	%rd103, %rd72, 4294967295;
$L__BB0_7:
	setp.eq.s64 	%p6, %rd18, 0;
	@%p6 bra 	$L__BB0_12;
	and.b64  	%rd105, %rd28, 3;
	setp.lt.u64 	%p7, %rd18, 4;
	@%p7 bra 	$L__BB0_10;
	shl.b64 	%rd73, %rd103, 2;
	add.s64 	%rd74, %rd3, %rd73;
	ld.global.f32 	%f73, [%rd74];
	add.s64 	%rd75, %rd2, %rd73;
	ld.global.f32 	%f74, [%rd75];
	add.f32 	%f75, %f73, %f74;
	add.s64 	%rd76, %rd1, %rd73;
	st.global.f32 	[%rd76], %f75;
	add.s64 	%rd77, %rd73, 4;
	and.b64  	%rd78, %rd77, 17179869180;
	add.s64 	%rd79, %rd3, %rd78;
	ld.global.f32 	%f76, [%rd79];
	add.s64 	%rd80, %rd2, %rd78;
	ld.global.f32 	%f77, [%rd80];
	add.f32 	%f78, %f76, %f77;
	add.s64 	%rd81, %rd1, %rd78;
	st.global.f32 	[%rd81], %f78;
	add.s64 	%rd82, %rd73, 8;
	and.b64  	%rd83, %rd82, 17179869180;
	add.s64 	%rd84, %rd3, %rd83;
	ld.global.f32 	%f79, [%rd84];
	add.s64 	%rd85, %rd2, %rd83;
	ld.global.f32 	%f80, [%rd85];
	add.f32 	%f81, %f79, %f80;
	add.s64 	%rd86, %rd1, %rd83;
	st.global.f32 	[%rd86], %f81;
	add.s64 	%rd87, %rd73, 12;
	and.b64  	%rd88, %rd87, 17179869180;
	add.s64 	%rd89, %rd3, %rd88;
	ld.global.f32 	%f82, [%rd89];
	add.s64 	%rd90, %rd2, %rd88;
	ld.global.f32 	%f83, [%rd90];
	add.f32 	%f84, %f82, %f83;
	add.s64 	%rd91, %rd1, %rd88;
	st.global.f32 	[%rd91], %f84;
	add.s64 	%rd92, %rd103, 4;
	and.b64  	%rd103, %rd92, 4294967295;
$L__BB0_10:
	setp.eq.s64 	%p8, %rd105, 0;
	@%p8 bra 	$L__BB0_12;
$L__BB0_11:
	.pragma "nounroll";
	shl.b64 	%rd93, %rd103, 2;
	add.s64 	%rd94, %rd3, %rd93;
	ld.global.f32 	%f85, [%rd94];
	add.s64 	%rd95, %rd2, %rd93;
	ld.global.f32 	%f86, [%rd95];
	add.f32 	%f87, %f85, %f86;
	add.s64 	%rd96, %rd1, %rd93;
	st.global.f32 	[%rd96], %f87;
	add.s64 	%rd97, %rd103, 1;
	and.b64  	%rd103, %rd97, 4294967295;
	add.s64 	%rd105, %rd105, -1;
	setp.ne.s64 	%p9, %rd105, 0;
	@%p9 bra 	$L__BB0_11;
$L__BB0_12:
	ret;

}
	// .globl	_Z19threaded_vector_addPfS_mS_
.visible .entry _Z19threaded_vector_addPfS_mS_(
	.param .u64 .ptr .align 1 _Z19threaded_vector_addPfS_mS__param_0,
	.param .u64 .ptr .align 1 _Z19threaded_vector_addPfS_mS__param_1,
	.param .u64 _Z19threaded_vector_addPfS_mS__param_2,
	.param .u64 .ptr .align 1 _Z19threaded_vector_addPfS_mS__param_3
)
{
	.reg .pred 	%p<4>;
	.reg .b32 	%r<37>;
	.reg .b32 	%f<16>;
	.reg .b64 	%rd<27>;

	ld.param.u64 	%rd4, [_Z19threaded_vector_addPfS_mS__param_0];
	ld.param.u64 	%rd5, [_Z19threaded_vector_addPfS_mS__param_1];
	ld.param.u64 	%rd6, [_Z19threaded_vector_addPfS_mS__param_3];
	cvta.to.global.u64 	%rd1, %rd6;
	cvta.to.global.u64 	%rd2, %rd5;
	cvta.to.global.u64 	%rd3, %rd4;
	mov.u32 	%r32, %tid.x;
	mov.u32 	%r2, %ntid.x;
	add.s32 	%r21, %r32, %r2;
	sub.s32 	%r22, 9999999, %r21;
	div.u32 	%r23, %r22, %r2;
	and.b32  	%r3, %r23, 3;
	setp.eq.s32 	%p1, %r3, 2;
	@%p1 bra 	$L__BB1_3;
	mov.b32 	%r31, 0;
$L__BB1_2:
	.pragma "nounroll";
	mul.wide.u32 	%rd7, %r32, 4;
	add.s64 	%rd8, %rd3, %rd7;
	ld.global.f32 	%f1, [%rd8];
	add.s64 	%rd9, %rd2, %rd7;
	ld.global.f32 	%f2, [%rd9];
	add.f32 	%f3, %f1, %f2;
	add.s64 	%rd10, %rd1, %rd7;
	st.global.f32 	[%rd10], %f3;
	add.s32 	%r32, %r32, %r2;
	add.s32 	%r31, %r31, 1;
	xor.b32  	%r25, %r3, %r31;
	setp.ne.s32 	%p2, %r25, 2;
	@%p2 bra 	$L__BB1_2;
$L__BB1_3:
	shl.b32 	%r26, %r2, 1;
	add.s32 	%r35, %r32, %r26;
	shl.b32 	%r10, %r2, 2;
	mad.lo.s32 	%r34, %r2, 3, %r32;
	add.s32 	%r33, %r2, %r32;
$L__BB1_4:
	mul.wide.u32 	%rd11, %r32, 4;
	add.s64 	%rd12, %rd3, %rd11;
	ld.global.f32 	%f4, [%rd12];
	add.s64 	%rd13, %rd2, %rd11;
	ld.global.f32 	%f5, [%rd13];
	add.f32 	%f6, %f4, %f5;
	add.s64 	%rd14, %rd1, %rd11;
	st.global.f32 	[%rd14], %f6;
	add.s32 	%r27, %r32, %r2;
	mul.wide.u32 	%rd15, %r33, 4;
	add.s64 	%rd16, %rd3, %rd15;
	ld.global.f32 	%f7, [%rd16];
	add.s64 	%rd17, %rd2, %rd15;
	ld.global.f32 	%f8, [%rd17];
	add.f32 	%f9, %f7, %f8;
	add.s64 	%rd18, %rd1, %rd15;
	st.global.f32 	[%rd18], %f9;
	add.s32 	%r28, %r27, %r2;
	mul.wide.u32 	%rd19, %r35, 4;
	add.s64 	%rd20, %rd3, %rd19;
	ld.global.f32 	%f10, [%rd20];
	add.s64 	%rd21, %rd2, %rd19;
	ld.global.f32 	%f11, [%rd21];
	add.f32 	%f12, %f10, %f11;
	add.s64 	%rd22, %rd1, %rd19;
	st.global.f32 	[%rd22], %f12;
	add.s32 	%r29, %r28, %r2;
	mul.wide.u32 	%rd23, %r34, 4;
	add.s64 	%rd24, %rd3, %rd23;
	ld.global.f32 	%f13, [%rd24];
	add.s64 	%rd25, %rd2, %rd23;
	ld.global.f32 	%f14, [%rd25];
	add.f32 	%f15, %f13, %f14;
	add.s64 	%rd26, %rd1, %rd23;
	st.global.f32 	[%rd26], %f15;
	add.s32 	%r32, %r29, %r2;
	add.s32 	%r35, %r35, %r10;
	add.s32 	%r34, %r34, %r10;
	add.s32 	%r33, %r33, %r10;
	setp.lt.u32 	%p3, %r32, 10000000;
	@%p3 bra 	$L__BB1_4;
	ret;

}
	// .globl	_Z18blocked_vector_addPfS_mS_
.visible .entry _Z18blocked_vector_addPfS_mS_(
	.param .u64 .ptr .align 1 _Z18blocked_vector_addPfS_mS__param_0,
	.param .u64 .ptr .align 1 _Z18blocked_vector_addPfS_mS__param_1,
	.param .u64 _Z18blocked_vector_addPfS_mS__param_2,
	.param .u64 .ptr .align 1 _Z18blocked_vector_addPfS_mS__param_3
)
{
	.reg .pred 	%p<2>;
	.reg .b32 	%r<5>;
	.reg .b32 	%f<4>;
	.reg .b64 	%rd<11>;

	ld.param.u64 	%rd1, [_Z18blocked_vector_addPfS_mS__param_0];
	ld.param.u64 	%rd2, [_Z18blocked_vector_addPfS_mS__param_1];
	ld.param.u64 	%rd3, [_Z18blocked_vector_addPfS_mS__param_3];
	mov.u32 	%r2, %ctaid.x;
	mov.u32 	%r3, %ntid.x;
	mov.u32 	%r4, %tid.x;
	mad.lo.s32 	%r1, %r2, %r3, %r4;
	setp.gt.u32 	%p1, %r1, 9999999;
	@%p1 bra 	$L__BB2_2;
	cvta.to.global.u64 	%rd4, %rd1;
	cvta.to.global.u64 	%rd5, %rd2;
	cvta.to.global.u64 	%rd6, %rd3;
	mul.wide.u32 	%rd7, %r1, 4;
	add.s64 	%rd8, %rd4, %rd7;
	ld.global.f32 	%f1, [%rd8];
	add.s64 	%rd9, %rd5, %rd7;
	ld.global.f32 	%f2, [%rd9];
	add.f32 	%f3, %f1, %f2;
	add.s64 	%rd10, %rd6, %rd7;
	st.global.f32 	[%rd10], %f3;
$L__BB2_2:
	ret;

}


// ===== COMPILED SASS (sm_100) =====

	.target	sm_100

	.elftype	@"ET_EXEC"


//--------------------- .note.nv.tkinfo           --------------------------
	.section	.note.nv.tkinfo,"",@"SHT_NOTE"
	.sectionflags	@"SHF_NOTE_NV_TKINFO"
	.tkinfo
        /*0018*/ 	.word	0x00000002
        /*0030*/ 	.string	""
        /*0030*/ 	.string	"ptxas"
        /*0030*/ 	.string	"Cuda compilation tools, release 13.0, V13.0.88"
        /*0030*/ 	.string	"Build cuda_13.0.r13.0/compiler.36424714_0"
        /*0030*/ 	.string	"-arch sm_100 -m 64 "



//--------------------- .note.nv.cuinfo           --------------------------
	.section	.note.nv.cuinfo,"",@"SHT_NOTE"
	.sectionflags	@"SHF_NOTE_NV_CUINFO"
        /*0018*/ 	.short	0x0002
        /*001a*/ 	.short	0x0064
        /*001c*/ 	.short	0x0082
	.zero		2


//--------------------- .nv.info                  --------------------------
	.section	.nv.info,"",@"SHT_CUDA_INFO"
	.align	4


	//----- nvinfo : EIATTR_REGCOUNT
	.align		4
        /*0000*/ 	.byte	0x04, 0x2f
        /*0002*/ 	.short	(.L_1 - .L_0)
	.align		4
.L_0:
        /*0004*/ 	.word	index@(_Z10vector_addPfS_mS_)
        /*0008*/ 	.word	0x00000012


	//----- nvinfo : EIATTR_FRAME_SIZE
	.align		4
.L_1:
        /*000c*/ 	.byte	0x04, 0x11
        /*000e*/ 	.short	(.L_3 - .L_2)
	.align		4
.L_2:
        /*0010*/ 	.word	index@(_Z10vector_addPfS_mS_)
        /*0014*/ 	.word	0x00000000


	//----- nvinfo : EIATTR_REGCOUNT
	.align		4
.L_3:
        /*0018*/ 	.byte	0x04, 0x2f
        /*001a*/ 	.short	(.L_5 - .L_4)
	.align		4
.L_4:
        /*001c*/ 	.word	index@(_Z19threaded_vector_addPfS_mS_)
        /*0020*/ 	.word	0x00000020


	//----- nvinfo : EIATTR_FRAME_SIZE
	.align		4
.L_5:
        /*0024*/ 	.byte	0x04, 0x11
        /*0026*/ 	.short	(.L_7 - .L_6)
	.align		4
.L_6:
        /*0028*/ 	.word	index@(_Z19threaded_vector_addPfS_mS_)
        /*002c*/ 	.word	0x00000000


	//----- nvinfo : EIATTR_REGCOUNT
	.align		4
.L_7:
        /*0030*/ 	.byte	0x04, 0x2f
        /*0032*/ 	.short	(.L_9 - .L_8)
	.align		4
.L_8:
        /*0034*/ 	.word	index@(_Z18blocked_vector_addPfS_mS_)
        /*0038*/ 	.word	0x0000000c


	//----- nvinfo : EIATTR_FRAME_SIZE
	.align		4
.L_9:
        /*003c*/ 	.byte	0x04, 0x11
        /*003e*/ 	.short	(.L_11 - .L_10)
	.align		4
.L_10:
        /*0040*/ 	.word	index@(_Z18blocked_vector_addPfS_mS_)
        /*0044*/ 	.word	0x00000000


	//----- nvinfo : EIATTR_MIN_STACK_SIZE
	.align		4
.L_11:
        /*0048*/ 	.byte	0x04, 0x12
        /*004a*/ 	.short	(.L_13 - .L_12)
	.align		4
.L_12:
        /*004c*/ 	.word	index@(_Z18blocked_vector_addPfS_mS_)
        /*0050*/ 	.word	0x00000000


	//----- nvinfo : EIATTR_MIN_STACK_SIZE
	.align		4
.L_13:
        /*0054*/ 	.byte	0x04, 0x12
        /*0056*/ 	.short	(.L_15 - .L_14)
	.align		4
.L_14:
        /*0058*/ 	.word	index@(_Z19threaded_vector_addPfS_mS_)
        /*005c*/ 	.word	0x00000000


	//----- nvinfo : EIATTR_MIN_STACK_SIZE
	.align		4
.L_15:
        /*0060*/ 	.byte	0x04, 0x12
        /*0062*/ 	.short	(.L_17 - .L_16)
	.align		4
.L_16:
        /*0064*/ 	.word	index@(_Z10vector_addPfS_mS_)
        /*0068*/ 	.word	0x00000000
.L_17:


//--------------------- .nv.compat                --------------------------
	.section	.nv.compat,"",@"SHT_CUDA_COMPAT_INFO"
	.align	4
        /*0000*/ 	.byte	0x02, 0x09, 0x00, 0x00, 0x02, 0x02, 0x01, 0x00, 0x02, 0x05, 0x05, 0x00, 0x03, 0x07, 0x01, 0x01
        /*0010*/ 	.byte	0x02, 0x03, 0x00, 0x00, 0x02, 0x06, 0x01, 0x00, 0x04, 0x0b, 0x08, 0x00, 0x09, 0x00, 0x00, 0x00
        /*0020*/ 	.byte	0x00, 0x00, 0x00, 0x00


//--------------------- .nv.info._Z18blocked_vector_addPfS_mS_ --------------------------
	.section	.nv.info._Z18blocked_vector_addPfS_mS_,"",@"SHT_CUDA_INFO"
	.sectionflags	@""
	.align	4


	//----- nvinfo : EIATTR_CUDA_API_VERSION
	.align		4
        /*0000*/ 	.byte	0x04, 0x37
        /*0002*/ 	.short	(.L_19 - .L_18)
.L_18:
        /*0004*/ 	.word	0x00000082


	//----- nvinfo : EIATTR_KPARAM_INFO
	.align		4
.L_19:
        /*0008*/ 	.byte	0x04, 0x17
        /*000a*/ 	.short	(.L_21 - .L_20)
.L_20:
        /*000c*/ 	.word	0x00000000
        /*0010*/ 	.short	0x0003
        /*0012*/ 	.short	0x0018
        /*0014*/ 	.byte	0x00, 0xf5, 0x21, 0x00


	//----- nvinfo : EIATTR_KPARAM_INFO
	.align		4
.L_21:
        /*0018*/ 	.byte	0x04, 0x17
        /*001a*/ 	.short	(.L_23 - .L_22)
.L_22:
        /*001c*/ 	.word	0x00000000
        /*0020*/ 	.short	0x0002
        /*0022*/ 	.short	0x0010
        /*0024*/ 	.byte	0x00, 0xf0, 0x21, 0x00


	//----- nvinfo : EIATTR_KPARAM_INFO
	.align		4
.L_23:
        /*0028*/ 	.byte	0x04, 0x17
        /*002a*/ 	.short	(.L_25 - .L_24)
.L_24:
        /*002c*/ 	.word	0x00000000
        /*0030*/ 	.short	0x0001
        /*0032*/ 	.short	0x0008
        /*0034*/ 	.byte	0x00, 0xf5, 0x21, 0x00


	//----- nvinfo : EIATTR_KPARAM_INFO
	.align		4
.L_25:
        /*0038*/ 	.byte	0x04, 0x17
        /*003a*/ 	.short	(.L_27 - .L_26)
.L_26:
        /*003c*/ 	.word	0x00000000
        /*0040*/ 	.short	0x0000
        /*0042*/ 	.short	0x0000
        /*0044*/ 	.byte	0x00, 0xf5, 0x21, 0x00


	//----- nvinfo : EIATTR_SPARSE_MMA_MASK
	.align		4
.L_27:
        /*0048*/ 	.byte	0x03, 0x50
        /*004a*/ 	.short	0x0000


	//----- nvinfo : EIATTR_MAXREG_COUNT
	.align		4
        /*004c*/ 	.byte	0x03, 0x1b
        /*004e*/ 	.short	0x00ff


	//----- nvinfo : EIATTR_MERCURY_ISA_VERSION
	.align		4
        /*0050*/ 	.byte	0x03, 0x5f
        /*0052*/ 	.short	0x0101


	//----- nvinfo : EIATTR_VRC_CTA_INIT_COUNT
	.align		4
        /*0054*/ 	.byte	0x02, 0x4a
	.zero		1
	.zero		1


	//----- nvinfo : EIATTR_EXIT_INSTR_OFFSETS
	.align		4
        /*0058*/ 	.byte	0x04, 0x1c
        /*005a*/ 	.short	(.L_29 - .L_28)


	//   ....[0]....
.L_28:
        /*005c*/ 	.word	0x00000060


	//   ....[1]....
        /*0060*/ 	.word	0x00000120


	//----- nvinfo : EIATTR_CBANK_PARAM_SIZE
	.align		4
.L_29:
        /*0064*/ 	.byte	0x03, 0x19
        /*0066*/ 	.short	0x0020


	//----- nvinfo : EIATTR_PARAM_CBANK
	.align		4
        /*0068*/ 	.byte	0x04, 0x0a
        /*006a*/ 	.short	(.L_31 - .L_30)
	.align		4
.L_30:
        /*006c*/ 	.word	index@(.nv.constant0._Z18blocked_vector_addPfS_mS_)
        /*0070*/ 	.short	0x0380
        /*0072*/ 	.short	0x0020


	//----- nvinfo : EIATTR_SW_WAR
	.align		4
.L_31:
        /*0074*/ 	.byte	0x04, 0x36
        /*0076*/ 	.short	(.L_33 - .L_32)
.L_32:
        /*0078*/ 	.word	0x00000008
.L_33:


//--------------------- .nv.info._Z19threaded_vector_addPfS_mS_ --------------------------
	.section	.nv.info._Z19threaded_vector_addPfS_mS_,"",@"SHT_CUDA_INFO"
	.sectionflags	@""
	.align	4


	//----- nvinfo : EIATTR_CUDA_API_VERSION
	.align		4
        /*0000*/ 	.byte	0x04, 0x37
        /*0002*/ 	.short	(.L_35 - .L_34)
.L_34:
        /*0004*/ 	.word	0x00000082


	//----- nvinfo : EIATTR_KPARAM_INFO
	.align		4
.L_35:
        /*0008*/ 	.byte	0x04, 0x17
        /*000a*/ 	.short	(.L_37 - .L_36)
.L_36:
        /*000c*/ 	.word	0x00000000
        /*0010*/ 	.short	0x0003
        /*0012*/ 	.short	0x0018
        /*0014*/ 	.byte	0x00, 0xf5, 0x21, 0x00


	//----- nvinfo : EIATTR_KPARAM_INFO
	.align		4
.L_37:
        /*0018*/ 	.byte	0x04, 0x17
        /*001a*/ 	.short	(.L_39 - .L_38)
.L_38:
        /*001c*/ 	.word	0x00000000
        /*0020*/ 	.short	0x0002
        /*0022*/ 	.short	0x0010
        /*0024*/ 	.byte	0x00, 0xf0, 0x21, 0x00


	//----- nvinfo : EIATTR_KPARAM_INFO
	.align		4
.L_39:
        /*0028*/ 	.byte	0x04, 0x17
        /*002a*/ 	.short	(.L_41 - .L_40)
.L_40:
        /*002c*/ 	.word	0x00000000
        /*0030*/ 	.short	0x0001
        /*0032*/ 	.short	0x0008
        /*0034*/ 	.byte	0x00, 0xf5, 0x21, 0x00


	//----- nvinfo : EIATTR_KPARAM_INFO
	.align		4
.L_41:
        /*0038*/ 	.byte	0x04, 0x17
        /*003a*/ 	.short	(.L_43 - .L_42)
.L_42:
        /*003c*/ 	.word	0x00000000
        /*0040*/ 	.short	0x0000
        /*0042*/ 	.short	0x0000
        /*0044*/ 	.byte	0x00, 0xf5, 0x21, 0x00


	//----- nvinfo : EIATTR_SPARSE_MMA_MASK
	.align		4
.L_43:
        /*0048*/ 	.byte	0x03, 0x50
        /*004a*/ 	.short	0x0000


	//----- nvinfo : EIATTR_MAXREG_COUNT
	.align		4
        /*004c*/ 	.byte	0x03, 0x1b
        /*004e*/ 	.short	0x00ff


	//----- nvinfo : EIATTR_MERCURY_ISA_VERSION
	.align		4
        /*0050*/ 	.byte	0x03, 0x5f
        /*0052*/ 	.short	0x0101


	//----- nvinfo : EIATTR_VRC_CTA_INIT_COUNT
	.align		4
        /*0054*/ 	.byte	0x02, 0x4a
	.zero		1
	.zero		1


	//----- nvinfo : EIATTR_EXIT_INSTR_OFFSETS
	.align		4
        /*0058*/ 	.byte	0x04, 0x1c
        /*005a*/ 	.short	(.L_45 - .L_44)


	//   ....[0]....
.L_44:
        /*005c*/ 	.word	0x00000550


	//----- nvinfo : EIATTR_CRS_STACK_SIZE
	.align		4
.L_45:
        /*0060*/ 	.byte	0x04, 0x1e
        /*0062*/ 	.short	(.L_47 - .L_46)
.L_46:
        /*0064*/ 	.word	0x00000000


	//----- nvinfo : EIATTR_CBANK_PARAM_SIZE
	.align		4
.L_47:
        /*0068*/ 	.byte	0x03, 0x19
        /*006a*/ 	.short	0x0020


	//----- nvinfo : EIATTR_PARAM_CBANK
	.align		4
        /*006c*/ 	.byte	0x04, 0x0a
        /*006e*/ 	.short	(.L_49 - .L_48)
	.align		4
.L_48:
        /*0070*/ 	.word	index@(.nv.constant0._Z19threaded_vector_addPfS_mS_)
        /*0074*/ 	.short	0x0380
        /*0076*/ 	.short	0x0020


	//----- nvinfo : EIATTR_SW_WAR
	.align		4
.L_49:
        /*0078*/ 	.byte	0x04, 0x36
        /*007a*/ 	.short	(.L_51 - .L_50)
.L_50:
        /*007c*/ 	.word	0x00000008
.L_51:


//--------------------- .nv.info._Z10vector_addPfS_mS_ --------------------------
	.section	.nv.info._Z10vector_addPfS_mS_,"",@"SHT_CUDA_INFO"
	.sectionflags	@""
	.align	4


	//----- nvinfo : EIATTR_CUDA_API_VERSION
	.align		4
        /*0000*/ 	.byte	0x04, 0x37
        /*0002*/ 	.short	(.L_53 - .L_52)
.L_52:
        /*0004*/ 	.word	0x00000082


	//----- nvinfo : EIATTR_KPARAM_INFO
	.align		4
.L_53:
        /*0008*/ 	.byte	0x04, 0x17
        /*000a*/ 	.short	(.L_55 - .L_54)
.L_54:
        /*000c*/ 	.word	0x00000000
        /*0010*/ 	.short	0x0003
        /*0012*/ 	.short	0x0018
        /*0014*/ 	.byte	0x00, 0xf5, 0x21, 0x00


	//----- nvinfo : EIATTR_KPARAM_INFO
	.align		4
.L_55:
        /*0018*/ 	.byte	0x04, 0x17
        /*001a*/ 	.short	(.L_57 - .L_56)
.L_56:
        /*001c*/ 	.word	0x00000000
        /*0020*/ 	.short	0x0002
        /*0022*/ 	.short	0x0010
        /*0024*/ 	.byte	0x00, 0xf0, 0x21, 0x00


	//----- nvinfo : EIATTR_KPARAM_INFO
	.align		4
.L_57:
        /*0028*/ 	.byte	0x04, 0x17
        /*002a*/ 	.short	(.L_59 - .L_58)
.L_58:
        /*002c*/ 	.word	0x00000000
        /*0030*/ 	.short	0x0001
        /*0032*/ 	.short	0x0008
        /*0034*/ 	.byte	0x00, 0xf5, 0x21, 0x00


	//----- nvinfo : EIATTR_KPARAM_INFO
	.align		4
.L_59:
        /*0038*/ 	.byte	0x04, 0x17
        /*003a*/ 	.short	(.L_61 - .L_60)
.L_60:
        /*003c*/ 	.word	0x00000000
        /*0040*/ 	.short	0x0000
        /*0042*/ 	.short	0x0000
        /*0044*/ 	.byte	0x00, 0xf5, 0x21, 0x00


	//----- nvinfo : EIATTR_SPARSE_MMA_MASK
	.align		4
.L_61:
        /*0048*/ 	.byte	0x03, 0x50
        /*004a*/ 	.short	0x0000


	//----- nvinfo : EIATTR_MAXREG_COUNT
	.align		4
        /*004c*/ 	.byte	0x03, 0x1b
        /*004e*/ 	.short	0x00ff


	//----- nvinfo : EIATTR_MERCURY_ISA_VERSION
	.align		4
        /*0050*/ 	.byte	0x03, 0x5f
        /*0052*/ 	.short	0x0101


	//----- nvinfo : EIATTR_VRC_CTA_INIT_COUNT
	.align		4
        /*0054*/ 	.byte	0x02, 0x4a
	.zero		1
	.zero		1


	//----- nvinfo : EIATTR_EXIT_INSTR_OFFSETS
	.align		4
        /*0058*/ 	.byte	0x04, 0x1c
        /*005a*/ 	.short	(.L_63 - .L_62)


	//   ....[0]....
.L_62:
        /*005c*/ 	.word	0x00000040


	//   ....[1]....
        /*0060*/ 	.word	0x000006d0


	//   ....[2]....
        /*0064*/ 	.word	0x00001160


	//   ....[3]....
        /*0068*/ 	.word	0x00001720


	//   ....[4]....
        /*006c*/ 	.word	0x000018c0


	//----- nvinfo : EIATTR_CBANK_PARAM_SIZE
	.align		4
.L_63:
        /*0070*/ 	.byte	0x03, 0x19
        /*0072*/ 	.short	0x0020


	//----- nvinfo : EIATTR_PARAM_CBANK
	.align		4
        /*0074*/ 	.byte	0x04, 0x0a
        /*0076*/ 	.short	(.L_65 - .L_64)
	.align		4
.L_64:
        /*0078*/ 	.word	index@(.nv.constant0._Z10vector_addPfS_mS_)
        /*007c*/ 	.short	0x0380
        /*007e*/ 	.short	0x0020


	//----- nvinfo : EIATTR_SW_WAR
	.align		4
.L_65:
        /*0080*/ 	.byte	0x04, 0x36
        /*0082*/ 	.short	(.L_67 - .L_66)
.L_66:
        /*0084*/ 	.word	0x00000008
.L_67:


//--------------------- .nv.callgraph             --------------------------
	.section	.nv.callgraph,"",@"SHT_CUDA_CALLGRAPH"
	.align	4
	.sectionentsize	8
	.align		4
        /*0000*/ 	.word	0x00000000
	.align		4
        /*0004*/ 	.word	0xffffffff
	.align		4
        /*0008*/ 	.word	0x00000000
	.align		4
        /*000c*/ 	.word	0xfffffffe
	.align		4
        /*0010*/ 	.word	0x00000000
	.align		4
        /*0014*/ 	.word	0xfffffffd
	.align		4
        /*0018*/ 	.word	0x00000000
	.align		4
        /*001c*/ 	.word	0xfffffffc


//--------------------- .text._Z18blocked_vector_addPfS_mS_ --------------------------
	.section	.text._Z18blocked_vector_addPfS_mS_,"ax",@progbits
	.align	128
        .global         _Z18blocked_vector_addPfS_mS_
        .type           _Z18blocked_vector_addPfS_mS_,@function
        .size           _Z18blocked_vector_addPfS_mS_,(.L_x_12 - _Z18blocked_vector_addPfS_mS_)
        .other          _Z18blocked_vector_addPfS_mS_,@"STO_CUDA_ENTRY STV_DEFAULT"
_Z18blocked_vector_addPfS_mS_:
.text._Z18blocked_vector_addPfS_mS_:
[----:B------:R-:W-:Y:S01]  /*0000*/  LDC R1, c[0x0][0x37c] ;  /* 0x0000df00ff017b82 */ /* 0x000fe20000000800 */
[----:B------:R-:W0:Y:S07]  /*0010*/  S2R R0, SR_TID.X ;  /* 0x0000000000007919 */ /* 0x000e2e0000002100 */
[----:B------:R-:W0:Y:S08]  /*0020*/  S2UR UR4, SR_CTAID.X ;  /* 0x00000000000479c3 */ /* 0x000e300000002500 */
[----:B------:R-:W0:Y:S02]  /*0030*/  LDC R9, c[0x0][0x360] ;  /* 0x0000d800ff097b82 */ /* 0x000e240000000800 */
[----:B0-----:R-:W-:-:S05]  /*0040*/  IMAD R9, R9, UR4, R0 ;  /* 0x0000000409097c24 */ /* 0x001fca000f8e0200 */
[----:B------:R-:W-:-:S13]  /*0050*/  ISETP.GT.U32.AND P0, PT, R9, 0x98967f, PT ;  /* 0x0098967f0900780c */ /* 0x000fda0003f04070 */
[----:B------:R-:W-:Y:S05]  /*0060*/  @P0 EXIT ;  /* 0x000000000000094d */ /* 0x000fea0003800000 */
[----:B------:R-:W0:Y:S01]  /*0070*/  LDC.64 R2, c[0x0][0x380] ;  /* 0x0000e000ff027b82 */ /* 0x000e220000000a00 */
[----:B------:R-:W1:Y:S07]  /*0080*/  LDCU.64 UR4, c[0x0][0x358] ;  /* 0x00006b00ff0477ac */ /* 0x000e6e0008000a00 */
[----:B------:R-:W2:Y:S08]  /*0090*/  LDC.64 R4, c[0x0][0x388] ;  /* 0x0000e200ff047b82 */ /* 0x000eb00000000a00 */
[----:B------:R-:W3:Y:S01]  /*00a0*/  LDC.64 R6, c[0x0][0x398] ;  /* 0x0000e600ff067b82 */ /* 0x000ee20000000a00 */
[----:B0-----:R-:W-:-:S06]  /*00b0*/  IMAD.WIDE.U32 R2, R9, 0x4, R2 ;  /* 0x0000000409027825 */ /* 0x001fcc00078e0002 */
[----:B-1----:R-:W4:Y:S01]  /*00c0*/  LDG.E R2, desc[UR4][R2.64] ;  /* 0x0000000402027981 */ /* 0x002f22000c1e1900 */
[----:B--2---:R-:W-:-:S06]  /*00d0*/  IMAD.WIDE.U32 R4, R9, 0x4, R4 ;  /* 0x0000000409047825 */ /* 0x004fcc00078e0004 */
[----:B------:R-:W4:Y:S01]  /*00e0*/  LDG.E R5, desc[UR4][R4.64] ;  /* 0x0000000404057981 */ /* 0x000f22000c1e1900 */
[----:B---3--:R-:W-:-:S04]  /*00f0*/  IMAD.WIDE.U32 R6, R9, 0x4, R6 ;  /* 0x0000000409067825 */ /* 0x008fc800078e0006 */
[----:B----4-:R-:W-:-:S05]  /*0100*/  FADD R9, R2, R5 ;  /* 0x0000000502097221 */ /* 0x010fca0000000000 */
[----:B------:R-:W-:Y:S01]  /*0110*/  STG.E desc[UR4][R6.64], R9 ;  /* 0x0000000906007986 */ /* 0x000fe2000c101904 */
[----:B------:R-:W-:Y:S05]  /*0120*/  EXIT ;  /* 0x000000000000794d */ /* 0x000fea0003800000 */
.L_x_0:
[----:B------:R-:W-:-:S00]  /*0130*/  BRA `(.L_x_0) ;  /* 0xfffffffc00fc7947 */ /* 0x000fc0000383ffff */
[----:B------:R-:W-:-:S00]  /*0140*/  NOP ;  /* 0x0000000000007918 */ /* 0x000fc00000000000 */
        /* <DEDUP_REMOVED lines=11> */
.L_x_12:


//--------------------- .text._Z19threaded_vector_addPfS_mS_ --------------------------
	.section	.text._Z19threaded_vector_addPfS_mS_,"ax",@progbits
	.align	128
        .global         _Z19threaded_vector_addPfS_mS_
        .type           _Z19threaded_vector_addPfS_mS_,@function
        .size           _Z19threaded_vector_addPfS_mS_,(.L_x_13 - _Z19threaded_vector_addPfS_mS_)
        .other          _Z19threaded_vector_addPfS_mS_,@"STO_CUDA_ENTRY STV_DEFAULT"
_Z19threaded_vector_addPfS_mS_:
.text._Z19threaded_vector_addPfS_mS_:
[----:B------:R-:W-:Y:S08]  /*0000*/  LDC R1, c[0x0][0x37c] ;  /* 0x0000df00ff017b82 */ /* 0x000ff00000000800 */
[----:B------:R-:W0:Y:S01]  /*0010*/  LDC R0, c[0x0][0x360] ;  /* 0x0000d800ff007b82 */ /* 0x000e220000000800 */
[----:B------:R-:W1:Y:S01]  /*0020*/  S2R R9, SR_TID.X ;  /* 0x0000000000097919 */ /* 0x000e620000002100 */
[----:B------:R-:W2:Y:S01]  /*0030*/  LDCU.64 UR4, c[0x0][0x358] ;  /* 0x00006b00ff0477ac */ /* 0x000ea20008000a00 */
[----:B------:R-:W-:Y:S01]  /*0040*/  BSSY.RECONVERGENT B0, `(.L_x_1) ;  /* 0x000002a000007945 */ /* 0x000fe20003800200 */
[----:B0-----:R-:W0:Y:S01]  /*0050*/  I2F.U32.RP R4, R0 ;  /* 0x0000000000047306 */ /* 0x001e220000209000 */
[----:B------:R-:W-:-:S07]  /*0060*/  ISETP.NE.U32.AND P2, PT, R0, RZ, PT ;  /* 0x000000ff0000720c */ /* 0x000fce0003f45070 */
[----:B0-----:R-:W0:Y:S02]  /*0070*/  MUFU.RCP R4, R4 ;  /* 0x0000000400047308 */ /* 0x001e240000001000 */
[----:B0-----:R-:W-:-:S06]  /*0080*/  IADD3 R2, PT, PT, R4, 0xffffffe, RZ ;  /* 0x0ffffffe04027810 */ /* 0x001fcc0007ffe0ff */
[----:B------:R0:W3:Y:S02]  /*0090*/  F2I.FTZ.U32.TRUNC.NTZ R3, R2 ;  /* 0x0000000200037305 */ /* 0x0000e4000021f000 */
[----:B0-----:R-:W-:Y:S01]  /*00a0*/  HFMA2 R2, -RZ, RZ, 0, 0 ;  /* 0x00000000ff027431 */ /* 0x001fe200000001ff */
[----:B---3--:R-:W-:-:S05]  /*00b0*/  IADD3 R5, PT, PT, RZ, -R3, RZ ;  /* 0x80000003ff057210 */ /* 0x008fca0007ffe0ff */
[----:B------:R-:W-:-:S04]  /*00c0*/  IMAD R5, R5, R0, RZ ;  /* 0x0000000005057224 */ /* 0x000fc800078e02ff */
[----:B------:R-:W-:Y:S01]  /*00d0*/  IMAD.HI.U32 R6, R3, R5, R2 ;  /* 0x0000000503067227 */ /* 0x000fe200078e0002 */
[----:B-1----:R-:W-:-:S05]  /*00e0*/  IADD3 R3, PT, PT, -R9, 0x98967f, -R0 ;  /* 0x0098967f09037810 */ /* 0x002fca0007ffe900 */
[----:B------:R-:W-:Y:S02]  /*00f0*/  IMAD.HI.U32 R8, R6, R3, RZ ;  /* 0x0000000306087227 */ /* 0x000fe400078e00ff */
[----:B------:R-:W0:Y:S03]  /*0100*/  LDC.64 R6, c[0x0][0x388] ;  /* 0x0000e200ff067b82 */ /* 0x000e260000000a00 */
[----:B------:R-:W-:-:S05]  /*0110*/  IADD3 R4, PT, PT, -R8, RZ, RZ ;  /* 0x000000ff08047210 */ /* 0x000fca0007ffe1ff */
[----:B------:R-:W-:Y:S02]  /*0120*/  IMAD R3, R0, R4, R3 ;  /* 0x0000000400037224 */ /* 0x000fe400078e0203 */
[----:B------:R-:W1:Y:S03]  /*0130*/  LDC.64 R4, c[0x0][0x380] ;  /* 0x0000e000ff047b82 */ /* 0x000e660000000a00 */
[----:B------:R-:W-:-:S13]  /*0140*/  ISETP.GE.U32.AND P0, PT, R3, R0, PT ;  /* 0x000000000300720c */ /* 0x000fda0003f06070 */
[-C--:B------:R-:W-:Y:S02]  /*0150*/  @P0 IADD3 R3, PT, PT, R3, -R0.reuse, RZ ;  /* 0x8000000003030210 */ /* 0x080fe40007ffe0ff */
[----:B------:R-:W-:Y:S02]  /*0160*/  @P0 IADD3 R8, PT, PT, R8, 0x1, RZ ;  /* 0x0000000108080810 */ /* 0x000fe40007ffe0ff */
[----:B------:R-:W-:Y:S02]  /*0170*/  ISETP.GE.U32.AND P1, PT, R3, R0, PT ;  /* 0x000000000300720c */ /* 0x000fe40003f26070 */
[----:B------:R-:W3:Y:S11]  /*0180*/  LDC.64 R2, c[0x0][0x398] ;  /* 0x0000e600ff027b82 */ /* 0x000ef60000000a00 */
[----:B------:R-:W-:-:S02]  /*0190*/  @P1 IADD3 R8, PT, PT, R8, 0x1, RZ ;  /* 0x0000000108081810 */ /* 0x000fc40007ffe0ff */
[----:B------:R-:W-:-:S04]  /*01a0*/  @!P2 LOP3.LUT R8, RZ, R0, RZ, 0x33, !PT ;  /* 0x00000000ff08a212 */ /* 0x000fc800078e33ff */
[----:B------:R-:W-:-:S04]  /*01b0*/  LOP3.LUT R8, R8, 0x3, RZ, 0xc0, !PT ;  /* 0x0000000308087812 */ /* 0x000fc800078ec0ff */
[----:B------:R-:W-:-:S13]  /*01c0*/  ISETP.NE.AND P0, PT, R8, 0x2, PT ;  /* 0x000000020800780c */ /* 0x000fda0003f05270 */
[----:B012---:R-:W-:Y:S05]  /*01d0*/  @!P0 BRA `(.L_x_2) ;  /* 0x0000000000408947 */ /* 0x007fea0003800000 */
[----:B------:R-:W0:Y:S01]  /*01e0*/  LDC.64 R10, c[0x0][0x398] ;  /* 0x0000e600ff0a7b82 */ /* 0x000e220000000a00 */
[----:B------:R-:W-:-:S07]  /*01f0*/  MOV R23, RZ ;  /* 0x000000ff00177202 */ /* 0x000fce0000000f00 */
[----:B------:R-:W1:Y:S08]  /*0200*/  LDC.64 R12, c[0x0][0x380] ;  /* 0x0000e000ff0c7b82 */ /* 0x000e700000000a00 */
[----:B------:R-:W2:Y:S02]  /*0210*/  LDC.64 R14, c[0x0][0x388] ;  /* 0x0000e200ff0e7b82 */ /* 0x000ea40000000a00 */
.L_x_3:
[----:B-1----:R-:W-:-:S04]  /*0220*/  IMAD.WIDE.U32 R16, R9, 0x4, R12 ;  /* 0x0000000409107825 */ /* 0x002fc800078e000c */
[C---:B--2---:R-:W-:Y:S02]  /*0230*/  IMAD.WIDE.U32 R18, R9.reuse, 0x4, R14 ;  /* 0x0000000409127825 */ /* 0x044fe400078e000e */
[----:B------:R-:W2:Y:S04]  /*0240*/  LDG.E R16, desc[UR4][R16.64] ;  /* 0x0000000410107981 */ /* 0x000ea8000c1e1900 */
[----:B------:R-:W2:Y:S01]  /*0250*/  LDG.E R19, desc[UR4][R18.64] ;  /* 0x0000000412137981 */ /* 0x000ea2000c1e1900 */
[----:B0---4-:R-:W-:Y:S01]  /*0260*/  IMAD.WIDE.U32 R20, R9, 0x4, R10 ;  /* 0x0000000409147825 */ /* 0x011fe200078e000a */
[----:B------:R-:W-:Y:S02]  /*0270*/  IADD3 R23, PT, PT, R23, 0x1, RZ ;  /* 0x0000000117177810 */ /* 0x000fe40007ffe0ff */
[----:B------:R-:W-:-:S02]  /*0280*/  IADD3 R9, PT, PT, R0, R9, RZ ;  /* 0x0000000900097210 */ /* 0x000fc40007ffe0ff */
[----:B------:R-:W-:-:S04]  /*0290*/  LOP3.LUT R22, R8, R23, RZ, 0x3c, !PT ;  /* 0x0000001708167212 */ /* 0x000fc800078e3cff */
[----:B------:R-:W-:Y:S01]  /*02a0*/  ISETP.NE.AND P0, PT, R22, 0x2, PT ;  /* 0x000000021600780c */ /* 0x000fe20003f05270 */
[----:B--2---:R-:W-:-:S05]  /*02b0*/  FADD R25, R16, R19 ;  /* 0x0000001310197221 */ /* 0x004fca0000000000 */
[----:B------:R4:W-:Y:S07]  /*02c0*/  STG.E desc[UR4][R20.64], R25 ;  /* 0x0000001914007986 */ /* 0x0009ee000c101904 */
[----:B------:R-:W-:Y:S05]  /*02d0*/  @P0 BRA `(.L_x_3) ;  /* 0xfffffffc00d00947 */ /* 0x000fea000383ffff */
.L_x_2:
[----:B------:R-:W-:Y:S05]  /*02e0*/  BSYNC.RECONVERGENT B0 ;  /* 0x0000000000007941 */ /* 0x000fea0003800200 */
.L_x_1:
[C---:B------:R-:W-:Y:S01]  /*02f0*/  LEA R11, R0.reuse, R9, 0x1 ;  /* 0x00000009000b7211 */ /* 0x040fe200078e08ff */
[----:B------:R-:W-:Y:S01]  /*0300*/  IMAD R13, R0, 0x3, R9 ;  /* 0x00000003000d7824 */ /* 0x000fe200078e0209 */
[----:B------:R-:W-:-:S07]  /*0310*/  IADD3 R15, PT, PT, R9, R0, RZ ;  /* 0x00000000090f7210 */ /* 0x000fce0007ffe0ff */
.L_x_4:
[----:B------:R-:W-:-:S04]  /*0320*/  IMAD.WIDE.U32 R22, R9, 0x4, R4 ;  /* 0x0000000409167825 */ /* 0x000fc800078e0004 */
[C---:B----4-:R-:W-:Y:S02]  /*0330*/  IMAD.WIDE.U32 R24, R9.reuse, 0x4, R6 ;  /* 0x0000000409187825 */ /* 0x050fe400078e0006 */
[----:B------:R-:W2:Y:S04]  /*0340*/  LDG.E R22, desc[UR4][R22.64] ;  /* 0x0000000416167981 */ /* 0x000ea8000c1e1900 */
[----:B------:R-:W2:Y:S01]  /*0350*/  LDG.E R25, desc[UR4][R24.64] ;  /* 0x0000000418197981 */ /* 0x000ea2000c1e1900 */
[----:B0--3--:R-:W-:-:S04]  /*0360*/  IMAD.WIDE.U32 R28, R9, 0x4, R2 ;  /* 0x00000004091c7825 */ /* 0x009fc800078e0002 */
[----:B------:R-:W-:-:S04]  /*0370*/  IMAD.WIDE.U32 R16, R15, 0x4, R4 ;  /* 0x000000040f107825 */ /* 0x000fc800078e0004 */
[----:B------:R-:W-:-:S04]  /*0380*/  IMAD.WIDE.U32 R18, R15, 0x4, R6 ;  /* 0x000000040f127825 */ /* 0x000fc800078e0006 */
[----:B--2---:R-:W-:-:S05]  /*0390*/  FADD R8, R22, R25 ;  /* 0x0000001916087221 */ /* 0x004fca0000000000 */
[----:B------:R0:W-:Y:S04]  /*03a0*/  STG.E desc[UR4][R28.64], R8 ;  /* 0x000000081c007986 */ /* 0x0001e8000c101904 */
[----:B------:R-:W2:Y:S04]  /*03b0*/  LDG.E R16, desc[UR4][R16.64] ;  /* 0x0000000410107981 */ /* 0x000ea8000c1e1900 */
[----:B------:R-:W2:Y:S01]  /*03c0*/  LDG.E R19, desc[UR4][R18.64] ;  /* 0x0000000412137981 */ /* 0x000ea2000c1e1900 */
[----:B------:R-:W-:-:S04]  /*03d0*/  IMAD.WIDE.U32 R20, R15, 0x4, R2 ;  /* 0x000000040f147825 */ /* 0x000fc800078e0002 */
[----:B------:R-:W-:-:S04]  /*03e0*/  IMAD.WIDE.U32 R22, R11, 0x4, R4 ;  /* 0x000000040b167825 */ /* 0x000fc800078e0004 */
[----:B------:R-:W-:-:S04]  /*03f0*/  IMAD.WIDE.U32 R24, R11, 0x4, R6 ;  /* 0x000000040b187825 */ /* 0x000fc800078e0006 */
[----:B--2---:R-:W-:-:S05]  /*0400*/  FADD R10, R16, R19 ;  /* 0x00000013100a7221 */ /* 0x004fca0000000000 */
[----:B------:R1:W-:Y:S04]  /*0410*/  STG.E desc[UR4][R20.64], R10 ;  /* 0x0000000a14007986 */ /* 0x0003e8000c101904 */
[----:B------:R-:W0:Y:S04]  /*0420*/  LDG.E R22, desc[UR4][R22.64] ;  /* 0x0000000416167981 */ /* 0x000e28000c1e1900 */
[----:B------:R-:W0:Y:S01]  /*0430*/  LDG.E R25, desc[UR4][R24.64] ;  /* 0x0000000418197981 */ /* 0x000e22000c1e1900 */
[----:B------:R-:W-:-:S04]  /*0440*/  IMAD.WIDE.U32 R26, R11, 0x4, R2 ;  /* 0x000000040b1a7825 */ /* 0x000fc800078e0002 */
[----:B------:R-:W-:-:S04]  /*0450*/  IMAD.WIDE.U32 R16, R13, 0x4, R4 ;  /* 0x000000040d107825 */ /* 0x000fc800078e0004 */
[----:B------:R-:W-:-:S04]  /*0460*/  IMAD.WIDE.U32 R18, R13, 0x4, R6 ;  /* 0x000000040d127825 */ /* 0x000fc800078e0006 */
[----:B0-----:R-:W-:-:S05]  /*0470*/  FADD R8, R22, R25 ;  /* 0x0000001916087221 */ /* 0x001fca0000000000 */
[----:B------:R0:W-:Y:S04]  /*0480*/  STG.E desc[UR4][R26.64], R8 ;  /* 0x000000081a007986 */ /* 0x0001e8000c101904 */
[----:B------:R-:W1:Y:S04]  /*0490*/  LDG.E R16, desc[UR4][R16.64] ;  /* 0x0000000410107981 */ /* 0x000e68000c1e1900 */
[----:B------:R-:W1:Y:S01]  /*04a0*/  LDG.E R19, desc[UR4][R18.64] ;  /* 0x0000000412137981 */ /* 0x000e62000c1e1900 */
[----:B------:R-:W-:Y:S01]  /*04b0*/  IMAD.WIDE.U32 R28, R13, 0x4, R2 ;  /* 0x000000040d1c7825 */ /* 0x000fe200078e0002 */
[----:B------:R-:W-:-:S02]  /*04c0*/  IADD3 R9, PT, PT, R0, R9, R0 ;  /* 0x0000000900097210 */ /* 0x000fc40007ffe000 */
[C---:B------:R-:W-:Y:S02]  /*04d0*/  LEA R11, R0.reuse, R11, 0x2 ;  /* 0x0000000b000b7211 */ /* 0x040fe400078e10ff */
[C---:B------:R-:W-:Y:S02]  /*04e0*/  IADD3 R9, PT, PT, R0.reuse, R9, R0 ;  /* 0x0000000900097210 */ /* 0x040fe40007ffe000 */
[C---:B------:R-:W-:Y:S02]  /*04f0*/  LEA R13, R0.reuse, R13, 0x2 ;  /* 0x0000000d000d7211 */ /* 0x040fe400078e10ff */
[----:B------:R-:W-:Y:S02]  /*0500*/  ISETP.GE.U32.AND P0, PT, R9, 0x989680, PT ;  /* 0x009896800900780c */ /* 0x000fe40003f06070 */
[----:B------:R-:W-:Y:S01]  /*0510*/  LEA R15, R0, R15, 0x2 ;  /* 0x0000000f000f7211 */ /* 0x000fe200078e10ff */
[----:B-1----:R-:W-:-:S05]  /*0520*/  FADD R21, R16, R19 ;  /* 0x0000001310157221 */ /* 0x002fca0000000000 */
[----:B------:R0:W-:Y:S05]  /*0530*/  STG.E desc[UR4][R28.64], R21 ;  /* 0x000000151c007986 */ /* 0x0001ea000c101904 */
[----:B------:R-:W-:Y:S05]  /*0540*/  @!P0 BRA `(.L_x_4) ;  /* 0xfffffffc00748947 */ /* 0x000fea000383ffff */
[----:B------:R-:W-:Y:S05]  /*0550*/  EXIT ;  /* 0x000000000000794d */ /* 0x000fea0003800000 */
.L_x_5:
        /* <DEDUP_REMOVED lines=10> */
.L_x_13:


//--------------------- .text._Z10vector_addPfS_mS_ --------------------------
	.section	.text._Z10vector_addPfS_mS_,"ax",@progbits
	.align	128
        .global         _Z10vector_addPfS_mS_
        .type           _Z10vector_addPfS_mS_,@function
        .size           _Z10vector_addPfS_mS_,(.L_x_14 - _Z10vector_addPfS_mS_)
        .other          _Z10vector_addPfS_mS_,@"STO_CUDA_ENTRY STV_DEFAULT"
_Z10vector_addPfS_mS_:
.text._Z10vector_addPfS_mS_:
[----:B------:R-:W-:Y:S01]  /*0000*/  LDC R1, c[0x0][0x37c] ;  /* 0x0000df00ff017b82 */ /* 0x000fe20000000800 */
[----:B------:R-:W0:Y:S02]  /*0010*/  LDCU.64 UR12, c[0x0][0x390] ;  /* 0x00007200ff0c77ac */ /* 0x000e240008000a00 */
[----:B0-----:R-:W-:-:S04]  /*0020*/  ISETP.NE.U32.AND P0, PT, RZ, UR12, PT ;  /* 0x0000000cff007c0c */ /* 0x001fc8000bf05070 */
[----:B------:R-:W-:-:S13]  /*0030*/  ISETP.NE.AND.EX P0, PT, RZ, UR13, PT, P0 ;  /* 0x0000000dff007c0c */ /* 0x000fda000bf05300 */
[----:B------:R-:W-:Y:S05]  /*0040*/  @!P0 EXIT ;  /* 0x000000000000894d */ /* 0x000fea0003800000 */
[----:B------:R-:W-:Y:S02]  /*0050*/  UISETP.GE.U32.AND UP0, UPT, UR12, 0x10, UPT ;  /* 0x000000100c00788c */ /* 0x000fe4000bf06070 */
[----:B------:R-:W-:Y:S02]  /*0060*/  ULOP3.LUT UR14, UR12, 0xf, URZ, 0xc0, !UPT ;  /* 0x0000000f0c0e7892 */ /* 0x000fe4000f8ec0ff */
[----:B------:R-:W-:Y:S01]  /*0070*/  UISETP.GE.U32.AND.EX UP0, UPT, UR13, URZ, UPT, UP0 ;  /* 0x000000ff0d00728c */ /* 0x000fe2000bf06100 */
[----:B------:R-:W-:Y:S01]  /*0080*/  UMOV UR4, URZ ;  /* 0x000000ff00047c82 */ /* 0x000fe20008000000 */
[----:B------:R-:W-:Y:S02]  /*0090*/  UMOV UR6, URZ ;  /* 0x000000ff00067c82 */ /* 0x000fe40008000000 */
[----:B------:R-:W-:Y:S01]  /*00a0*/  ISETP.NE.U32.AND P0, PT, RZ, UR14, PT ;  /* 0x0000000eff007c0c */ /* 0x000fe2000bf05070 */
[----:B------:R-:W0:Y:S03]  /*00b0*/  LDCU.64 UR18, c[0x0][0x358] ;  /* 0x00006b00ff1277ac */ /* 0x000e260008000a00 */
[----:B------:R-:W-:Y:S01]  /*00c0*/  ISETP.NE.AND.EX P0, PT, RZ, RZ, PT, P0 ;  /* 0x000000ffff00720c */ /* 0x000fe20003f05300 */
[----:B------:R-:W-:-:S12]  /*00d0*/  BRA.U !UP0, `(.L_x_6) ;  /* 0x00000005087c7547 */ /* 0x000fd8000b800000 */
[----:B------:R-:W1:Y:S01]  /*00e0*/  LDCU.128 UR20, c[0x0][0x380] ;  /* 0x00007000ff1477ac */ /* 0x000e620008000c00 */
[----:B------:R-:W2:Y:S01]  /*00f0*/  LDCU.64 UR10, c[0x0][0x398] ;  /* 0x00007300ff0a77ac */ /* 0x000ea20008000a00 */
[----:B------:R-:W3:Y:S01]  /*0100*/  LDCU UR6, c[0x0][0x394] ;  /* 0x00007280ff0677ac */ /* 0x000ee20008000800 */
[----:B------:R-:W-:Y:S02]  /*0110*/  ULOP3.LUT UR4, UR12, 0xfffffff0, URZ, 0xc0, !UPT ;  /* 0xfffffff00c047892 */ /* 0x000fe4000f8ec0ff */
[----:B-1----:R-:W-:Y:S02]  /*0120*/  UIADD3 UR8, UP1, UPT, UR22, 0x20, URZ ;  /* 0x0000002016087890 */ /* 0x002fe4000ff3e0ff */
[----:B------:R-:W-:Y:S02]  /*0130*/  UIADD3 UR5, UP2, UPT, UR20, 0x20, URZ ;  /* 0x0000002014057890 */ /* 0x000fe4000ff5e0ff */
[----:B--2---:R-:W-:Y:S02]  /*0140*/  UIADD3 UR10, UP0, UPT, UR10, 0x20, URZ ;  /* 0x000000200a0a7890 */ /* 0x004fe4000ff1e0ff */
[----:B------:R-:W-:Y:S01]  /*0150*/  UIADD3.X UR9, UPT, UPT, URZ, UR23, URZ, UP1, !UPT ;  /* 0x00000017ff097290 */ /* 0x000fe20008ffe4ff */
[----:B------:R-:W-:Y:S01]  /*0160*/  IMAD.U32 R2, RZ, RZ, UR8 ;  /* 0x00000008ff027e24 */ /* 0x000fe2000f8e00ff */
[----:B------:R-:W-:Y:S01]  /*0170*/  UIADD3.X UR11, UPT, UPT, URZ, UR11, URZ, UP0, !UPT ;  /* 0x0000000bff0b7290 */ /* 0x000fe200087fe4ff */
[----:B------:R-:W-:Y:S01]  /*0180*/  MOV R4, UR5 ;  /* 0x0000000500047c02 */ /* 0x000fe20008000f00 */
[----:B------:R-:W-:Y:S01]  /*0190*/  UIADD3.X UR7, UPT, UPT, URZ, UR21, URZ, UP2, !UPT ;  /* 0x00000015ff077290 */ /* 0x000fe200097fe4ff */
[----:B------:R-:W-:Y:S01]  /*01a0*/  MOV R8, UR10 ;  /* 0x0000000a00087c02 */ /* 0x000fe20008000f00 */
[----:B------:R-:W-:Y:S01]  /*01b0*/  UMOV UR5, UR4 ;  /* 0x0000000400057c82 */ /* 0x000fe20008000000 */
[----:B------:R-:W-:Y:S01]  /*01c0*/  MOV R3, UR9 ;  /* 0x0000000900037c02 */ /* 0x000fe20008000f00 */
[----:B------:R-:W-:-:S02]  /*01d0*/  IMAD.U32 R11, RZ, RZ, UR11 ;  /* 0x0000000bff0b7e24 */ /* 0x000fc4000f8e00ff */
[----:B------:R-:W-:Y:S01]  /*01e0*/  IMAD.U32 R5, RZ, RZ, UR7 ;  /* 0x00000007ff057e24 */ /* 0x000fe2000f8e00ff */
[----:B---3--:R-:W-:-:S06]  /*01f0*/  UMOV UR7, UR6 ;  /* 0x0000000600077c82 */ /* 0x008fcc0008000000 */
.L_x_7:
[----:B0-----:R-:W2:Y:S04]  /*0200*/  LDG.E R0, desc[UR18][R4.64+-0x20] ;  /* 0xffffe01204007981 */ /* 0x001ea8000c1e1900 */
[----:B-1----:R-:W2:Y:S01]  /*0210*/  LDG.E R7, desc[UR18][R2.64+-0x20] ;  /* 0xffffe01202077981 */ /* 0x002ea2000c1e1900 */
[----:B------:R-:W-:Y:S01]  /*0220*/  MOV R6, R8 ;  /* 0x0000000800067202 */ /* 0x000fe20000000f00 */
[----:B--2---:R-:W-:Y:S01]  /*0230*/  FADD R9, R0, R7 ;  /* 0x0000000700097221 */ /* 0x004fe20000000000 */
[----:B------:R-:W-:-:S05]  /*0240*/  IMAD.MOV.U32 R7, RZ, RZ, R11 ;  /* 0x000000ffff077224 */ /* 0x000fca00078e000b */
[----:B------:R0:W-:Y:S04]  /*0250*/  STG.E desc[UR18][R6.64+-0x20], R9 ;  /* 0xffffe00906007986 */ /* 0x0001e8000c101912 */
[----:B------:R-:W2:Y:S04]  /*0260*/  LDG.E R0, desc[UR18][R4.64+-0x1c] ;  /* 0xffffe41204007981 */ /* 0x000ea8000c1e1900 */
[----:B------:R-:W2:Y:S02]  /*0270*/  LDG.E R11, desc[UR18][R2.64+-0x1c] ;  /* 0xffffe412020b7981 */ /* 0x000ea4000c1e1900 */
[----:B--2---:R-:W-:-:S05]  /*0280*/  FADD R11, R0, R11 ;  /* 0x0000000b000b7221 */ /* 0x004fca0000000000 */
[----:B------:R1:W-:Y:S04]  /*0290*/  STG.E desc[UR18][R6.64+-0x1c], R11 ;  /* 0xffffe40b06007986 */ /* 0x0003e8000c101912 */
[----:B------:R-:W2:Y:S04]  /*02a0*/  LDG.E R0, desc[UR18][R4.64+-0x18] ;  /* 0xffffe81204007981 */ /* 0x000ea8000c1e1900 */
[----:B------:R-:W2:Y:S02]  /*02b0*/  LDG.E R13, desc[UR18][R2.64+-0x18] ;  /* 0xffffe812020d7981 */ /* 0x000ea4000c1e1900 */
[----:B--2---:R-:W-:-:S05]  /*02c0*/  FADD R13, R0, R13 ;  /* 0x0000000d000d7221 */ /* 0x004fca0000000000 */
[----:B------:R2:W-:Y:S04]  /*02d0*/  STG.E desc[UR18][R6.64+-0x18], R13 ;  /* 0xffffe80d06007986 */ /* 0x0005e8000c101912 */
[----:B------:R-:W3:Y:S04]  /*02e0*/  LDG.E R0, desc[UR18][R4.64+-0x14] ;  /* 0xffffec1204007981 */ /* 0x000ee8000c1e1900 */
[----:B------:R-:W3:Y:S02]  /*02f0*/  LDG.E R15, desc[UR18][R2.64+-0x14] ;  /* 0xffffec12020f7981 */ /* 0x000ee4000c1e1900 */
[----:B---3--:R-:W-:-:S05]  /*0300*/  FADD R15, R0, R15 ;  /* 0x0000000f000f7221 */ /* 0x008fca0000000000 */
[----:B------:R3:W-:Y:S04]  /*0310*/  STG.E desc[UR18][R6.64+-0x14], R15 ;  /* 0xffffec0f06007986 */ /* 0x0007e8000c101912 */
[----:B------:R-:W4:Y:S04]  /*0320*/  LDG.E R0, desc[UR18][R4.64+-0x10] ;  /* 0xfffff01204007981 */ /* 0x000f28000c1e1900 */
[----:B0-----:R-:W4:Y:S02]  /*0330*/  LDG.E R9, desc[UR18][R2.64+-0x10] ;  /* 0xfffff01202097981 */ /* 0x001f24000c1e1900 */
[----:B----4-:R-:W-:-:S05]  /*0340*/  FADD R9, R0, R9 ;  /* 0x0000000900097221 */ /* 0x010fca0000000000 */
[----:B------:R0:W-:Y:S04]  /*0350*/  STG.E desc[UR18][R6.64+-0x10], R9 ;  /* 0xfffff00906007986 */ /* 0x0001e8000c101912 */
[----:B------:R-:W4:Y:S04]  /*0360*/  LDG.E R0, desc[UR18][R4.64+-0xc] ;  /* 0xfffff41204007981 */ /* 0x000f28000c1e1900 */
[----:B-1----:R-:W4:Y:S02]  /*0370*/  LDG.E R11, desc[UR18][R2.64+-0xc] ;  /* 0xfffff412020b7981 */ /* 0x002f24000c1e1900 */
[----:B----4-:R-:W-:-:S05]  /*0380*/  FADD R11, R0, R11 ;  /* 0x0000000b000b7221 */ /* 0x010fca0000000000 */
[----:B------:R1:W-:Y:S04]  /*0390*/  STG.E desc[UR18][R6.64+-0xc], R11 ;  /* 0xfffff40b06007986 */ /* 0x0003e8000c101912 */
[----:B------:R-:W4:Y:S04]  /*03a0*/  LDG.E R0, desc[UR18][R4.64+-0x8] ;  /* 0xfffff81204007981 */ /* 0x000f28000c1e1900 */
[----:B--2---:R-:W4:Y:S02]  /*03b0*/  LDG.E R13, desc[UR18][R2.64+-0x8] ;  /* 0xfffff812020d7981 */ /* 0x004f24000c1e1900 */
[----:B----4-:R-:W-:-:S05]  /*03c0*/  FADD R13, R0, R13 ;  /* 0x0000000d000d7221 */ /* 0x010fca0000000000 */
[----:B------:R2:W-:Y:S04]  /*03d0*/  STG.E desc[UR18][R6.64+-0x8], R13 ;  /* 0xfffff80d06007986 */ /* 0x0005e8000c101912 */
[----:B------:R-:W4:Y:S04]  /*03e0*/  LDG.E R0, desc[UR18][R4.64+-0x4] ;  /* 0xfffffc1204007981 */ /* 0x000f28000c1e1900 */
[----:B---3--:R-:W4:Y:S02]  /*03f0*/  LDG.E R15, desc[UR18][R2.64+-0x4] ;  /* 0xfffffc12020f7981 */ /* 0x008f24000c1e1900 */
[----:B----4-:R-:W-:-:S05]  /*0400*/  FADD R15, R0, R15 ;  /* 0x0000000f000f7221 */ /* 0x010fca0000000000 */
        /* <DEDUP_REMOVED lines=20> */
[----:B------:R-:W-:Y:S04]  /*0550*/  STG.E desc[UR18][R6.64+0x10], R9 ;  /* 0x0000100906007986 */ /* 0x000fe8000c101912 */
        /* <DEDUP_REMOVED lines=8> */
[----:B------:R2:W4:Y:S04]  /*05e0*/  LDG.E R0, desc[UR18][R4.64+0x1c] ;  /* 0x00001c1204007981 */ /* 0x000528000c1e1900 */
[----:B---3--:R3:W4:Y:S01]  /*05f0*/  LDG.E R15, desc[UR18][R2.64+0x1c] ;  /* 0x00001c12020f7981 */ /* 0x008722000c1e1900 */
[----:B------:R-:W-:Y:S01]  /*0600*/  UIADD3 UR5, UP0, UPT, UR5, -0x10, URZ ;  /* 0xfffffff005057890 */ /* 0x000fe2000ff1e0ff */
[----:B------:R-:W-:-:S03]  /*0610*/  IADD3 R8, P1, PT, R6, 0x40, RZ ;  /* 0x0000004006087810 */ /* 0x000fc60007f3e0ff */
[----:B------:R-:W-:Y:S01]  /*0620*/  UIADD3.X UR7, UPT, UPT, UR7, -0x1, URZ, UP0, !UPT ;  /* 0xffffffff07077890 */ /* 0x000fe200087fe4ff */
[----:B--2---:R-:W-:Y:S01]  /*0630*/  IADD3 R4, P3, PT, R4, 0x40, RZ ;  /* 0x0000004004047810 */ /* 0x004fe20007f7e0ff */
[----:B------:R-:W-:Y:S01]  /*0640*/  UISETP.NE.U32.AND UP0, UPT, UR5, URZ, UPT ;  /* 0x000000ff0500728c */ /* 0x000fe2000bf05070 */
[----:B0-----:R-:W-:Y:S02]  /*0650*/  IADD3.X R11, PT, PT, RZ, R7, RZ, P1, !PT ;  /* 0x00000007ff0b7210 */ /* 0x001fe40000ffe4ff */
[----:B---3--:R-:W-:Y:S01]  /*0660*/  IADD3 R2, P2, PT, R2, 0x40, RZ ;  /* 0x0000004002027810 */ /* 0x008fe20007f5e0ff */
[----:B------:R-:W-:Y:S01]  /*0670*/  UISETP.NE.AND.EX UP0, UPT, UR7, URZ, UPT, UP0 ;  /* 0x000000ff0700728c */ /* 0x000fe2000bf05300 */
[----:B------:R-:W-:-:S03]  /*0680*/  IADD3.X R5, PT, PT, RZ, R5, RZ, P3, !PT ;  /* 0x00000005ff057210 */ /* 0x000fc60001ffe4ff */
[----:B------:R-:W-:Y:S02]  /*0690*/  IMAD.X R3, RZ, RZ, R3, P2 ;  /* 0x000000ffff037224 */ /* 0x000fe400010e0603 */
[----:B----4-:R-:W-:-:S05]  /*06a0*/  FADD R15, R0, R15 ;  /* 0x0000000f000f7221 */ /* 0x010fca0000000000 */
[----:B------:R1:W-:Y:S01]  /*06b0*/  STG.E desc[UR18][R6.64+0x1c], R15 ;  /* 0x00001c0f06007986 */ /* 0x0003e2000c101912 */
[----:B------:R-:W-:Y:S05]  /*06c0*/  BRA.U UP0, `(.L_x_7) ;  /* 0xfffffff900cc7547 */ /* 0x000fea000b83ffff */
.L_x_6:
[----:B0-----:R-:W-:Y:S05]  /*06d0*/  @!P0 EXIT ;  /* 0x000000000000894d */ /* 0x001fea0003800000 */
[----:B------:R-:W-:Y:S02]  /*06e0*/  UISETP.GE.U32.AND UP0, UPT, UR14, 0x8, UPT ;  /* 0x000000080e00788c */ /* 0x000fe4000bf06070 */
[----:B------:R-:W-:Y:S02]  /*06f0*/  ULOP3.LUT UR24, UR12, 0x7, URZ, 0xc0, !UPT ;  /* 0x000000070c187892 */ /* 0x000fe4000f8ec0ff */
[----:B------:R-:W-:-:S04]  /*0700*/  UISETP.GE.U32.AND.EX UP0, UPT, URZ, URZ, UPT, UP0 ;  /* 0x000000ffff00728c */ /* 0x000fc8000bf06100 */
[----:B------:R-:W-:-:S04]  /*0710*/  ISETP.NE.U32.AND P0, PT, RZ, UR24, PT ;  /* 0x00000018ff007c0c */ /* 0x000fc8000bf05070 */
[----:B------:R-:W-:Y:S01]  /*0720*/  ISETP.NE.AND.EX P0, PT, RZ, RZ, PT, P0 ;  /* 0x000000ffff00720c */ /* 0x000fe20003f05300 */
[----:B------:R-:W-:-:S12]  /*0730*/  BRA.U !UP0, `(.L_x_8) ;  /* 0x0000000908887547 */ /* 0x000fd8000b800000 */
[----:B------:R-:W0:Y:S01]  /*0740*/  LDCU.128 UR8, c[0x0][0x380] ;  /* 0x00007000ff0877ac */ /* 0x000e220008000c00 */
[----:B------:R-:W-:Y:S02]  /*0750*/  USHF.L.U32 UR13, UR4, 0x2, URZ ;  /* 0x00000002040d7899 */ /* 0x000fe400080006ff */
[----:B------:R-:W-:Y:S02]  /*0760*/  USHF.L.U64.HI UR5, UR4, 0x2, UR6 ;  /* 0x0000000204057899 */ /* 0x000fe40008010206 */
[----:B0-----:R-:W-:Y:S02]  /*0770*/  UIADD3 UR14, UP0, UPT, UR13, UR8, URZ ;  /* 0x000000080d0e7290 */ /* 0x001fe4000ff1e0ff */
[----:B------:R-:W-:Y:S02]  /*0780*/  UIADD3 UR6, UP1, UPT, UR13, UR10, URZ ;  /* 0x0000000a0d067290 */ /* 0x000fe4000ff3e0ff */
[----:B------:R-:W-:Y:S02]  /*0790*/  UIADD3.X UR15, UPT, UPT, UR5, UR9, URZ, UP0, !UPT ;  /* 0x00000009050f7290 */ /* 0x000fe400087fe4ff */
[----:B------:R-:W-:Y:S01]  /*07a0*/  UIADD3.X UR7, UPT, UPT, UR5, UR11, URZ, UP1, !UPT ;  /* 0x0000000b05077290 */ /* 0x000fe20008ffe4ff */
[----:B------:R-:W-:Y:S01]  /*07b0*/  IMAD.U32 R2, RZ, RZ, UR14 ;  /* 0x0000000eff027e24 */ /* 0x000fe2000f8e00ff */
[----:B------:R-:W-:-:S02]  /*07c0*/  MOV R4, UR6 ;  /* 0x0000000600047c02 */ /* 0x000fc40008000f00 */
[----:B------:R-:W-:Y:S02]  /*07d0*/  IMAD.U32 R3, RZ, RZ, UR15 ;  /* 0x0000000fff037e24 */ /* 0x000fe4000f8e00ff */
[----:B------:R-:W-:-:S03]  /*07e0*/  MOV R5, UR7 ;  /* 0x0000000700057c02 */ /* 0x000fc60008000f00 */
[----:B------:R0:W2:Y:S02]  /*07f0*/  LDG.E R0, desc[UR18][R2.64] ;  /* 0x0000001202007981 */ /* 0x0000a4000c1e1900 */
[----:B------:R-:W3:Y:S02]  /*0800*/  LDCU.64 UR6, c[0x0][0x398] ;  /* 0x00007300ff0677ac */ /* 0x000ee40008000a00 */
[----:B------:R4:W2:Y:S01]  /*0810*/  LDG.E R9, desc[UR18][R4.64] ;  /* 0x0000001204097981 */ /* 0x0008a2000c1e1900 */
[----:B------:R-:W-:-:S04]  /*0820*/  UIADD3 UR16, UP1, UPT, UR13, 0x4, URZ ;  /* 0x000000040d107890 */ /* 0x000fc8000ff3e0ff */
[----:B------:R-:W-:Y:S02]  /*0830*/  UIADD3.X UR17, UPT, UPT, URZ, UR5, URZ, UP1, !UPT ;  /* 0x00000005ff117290 */ /* 0x000fe40008ffe4ff */
[----:B------:R-:W-:Y:S02]  /*0840*/  ULOP3.LUT UR16, UR16, 0xfffffffc, URZ, 0xc0, !UPT ;  /* 0xfffffffc10107892 */ /* 0x000fe4000f8ec0ff */
[----:B------:R-:W-:Y:S02]  /*0850*/  ULOP3.LUT UR17, UR17, 0x3, URZ, 0xc0, !UPT ;  /* 0x0000000311117892 */ /* 0x000fe4000f8ec0ff */
[----:B------:R-:W-:Y:S02]  /*0860*/  UIADD3 UR14, UP1, UPT, UR16, UR10, URZ ;  /* 0x0000000a100e7290 */ /* 0x000fe4000ff3e0ff */
[----:B---3--:R-:W-:Y:S02]  /*0870*/  UIADD3 UR22, UP0, UPT, UR13, UR6, URZ ;  /* 0x000000060d167290 */ /* 0x008fe4000ff1e0ff */
[----:B------:R-:W-:-:S02]  /*0880*/  UIADD3.X UR15, UPT, UPT, UR17, UR11, URZ, UP1, !UPT ;  /* 0x0000000b110f7290 */ /* 0x000fc40008ffe4ff */
[----:B-1----:R-:W-:Y:S01]  /*0890*/  MOV R6, UR14 ;  /* 0x0000000e00067c02 */ /* 0x002fe20008000f00 */
[----:B------:R-:W-:Y:S02]  /*08a0*/  UIADD3.X UR23, UPT, UPT, UR5, UR7, URZ, UP0, !UPT ;  /* 0x0000000705177290 */ /* 0x000fe400087fe4ff */
[----:B------:R-:W-:Y:S01]  /*08b0*/  UIADD3 UR20, UP0, UPT, UR16, UR8, URZ ;  /* 0x0000000810147290 */ /* 0x000fe2000ff1e0ff */
[----:B0-----:R-:W-:Y:S01]  /*08c0*/  IMAD.U32 R2, RZ, RZ, UR22 ;  /* 0x00000016ff027e24 */ /* 0x001fe2000f8e00ff */
[----:B------:R-:W-:Y:S02]  /*08d0*/  MOV R7, UR15 ;  /* 0x0000000f00077c02 */ /* 0x000fe40008000f00 */
[----:B------:R-:W-:Y:S01]  /*08e0*/  UIADD3.X UR21, UPT, UPT, UR17, UR9, URZ, UP0, !UPT ;  /* 0x0000000911157290 */ /* 0x000fe200087fe4ff */
[----:B------:R-:W-:Y:S01]  /*08f0*/  MOV R3, UR23 ;  /* 0x0000001700037c02 */ /* 0x000fe20008000f00 */
[----:B----4-:R-:W-:-:S04]  /*0900*/  IMAD.U32 R4, RZ, RZ, UR20 ;  /* 0x00000014ff047e24 */ /* 0x010fc8000f8e00ff */
[----:B------:R-:W-:Y:S02]  /*0910*/  IMAD.U32 R5, RZ, RZ, UR21 ;  /* 0x00000015ff057e24 */ /* 0x000fe4000f8e00ff */
[----:B--2---:R-:W-:-:S05]  /*0920*/  FADD R9, R0, R9 ;  /* 0x0000000900097221 */ /* 0x004fca0000000000 */
[----:B------:R0:W-:Y:S04]  /*0930*/  STG.E desc[UR18][R2.64], R9 ;  /* 0x0000000902007986 */ /* 0x0001e8000c101912 */
[----:B------:R1:W2:Y:S04]  /*0940*/  LDG.E R0, desc[UR18][R4.64] ;  /* 0x0000001204007981 */ /* 0x0002a8000c1e1900 */
[----:B------:R3:W2:Y:S01]  /*0950*/  LDG.E R11, desc[UR18][R6.64] ;  /* 0x00000012060b7981 */ /* 0x0006a2000c1e1900 */
[----:B------:R-:W-:-:S04]  /*0960*/  UIADD3 UR14, UP0, UPT, UR13, 0x8, URZ ;  /* 0x000000080d0e7890 */ /* 0x000fc8000ff1e0ff */
[----:B------:R-:W-:Y:S02]  /*0970*/  UIADD3.X UR15, UPT, UPT, URZ, UR5, URZ, UP0, !UPT ;  /* 0x00000005ff0f7290 */ /* 0x000fe400087fe4ff */
[----:B------:R-:W-:Y:S02]  /*0980*/  ULOP3.LUT UR14, UR14, 0xfffffffc, URZ, 0xc0, !UPT ;  /* 0xfffffffc0e0e7892 */ /* 0x000fe4000f8ec0ff */
[----:B------:R-:W-:Y:S02]  /*0990*/  UIADD3 UR16, UP0, UPT, UR16, UR6, URZ ;  /* 0x0000000610107290 */ /* 0x000fe4000ff1e0ff */
[----:B------:R-:W-:Y:S02]  /*09a0*/  ULOP3.LUT UR15, UR15, 0x3, URZ, 0xc0, !UPT ;  /* 0x000000030f0f7892 */ /* 0x000fe4000f8ec0ff */
[----:B------:R-:W-:Y:S02]  /*09b0*/  UIADD3 UR22, UP1, UPT, UR14, UR8, URZ ;  /* 0x000000080e167290 */ /* 0x000fe4000ff3e0ff */
[----:B------:R-:W-:Y:S01]  /*09c0*/  UIADD3 UR20, UP2, UPT, UR14, UR10, URZ ;  /* 0x0000000a0e147290 */ /* 0x000fe2000ff5e0ff */
[----:B0-----:R-:W-:Y:S01]  /*09d0*/  IMAD.U32 R2, RZ, RZ, UR16 ;  /* 0x00000010ff027e24 */ /* 0x001fe2000f8e00ff */
[----:B------:R-:W-:-:S02]  /*09e0*/  UIADD3.X UR17, UPT, UPT, UR17, UR7, URZ, UP0, !UPT ;  /* 0x0000000711117290 */ /* 0x000fc400087fe4ff */
[----:B------:R-:W-:Y:S01]  /*09f0*/  UIADD3.X UR23, UPT, UPT, UR15, UR9, URZ, UP1, !UPT ;  /* 0x000000090f177290 */ /* 0x000fe20008ffe4ff */
[----:B-1----:R-:W-:Y:S01]  /*0a00*/  MOV R4, UR22 ;  /* 0x0000001600047c02 */ /* 0x002fe20008000f00 */
[----:B------:R-:W-:Y:S01]  /*0a10*/  UIADD3.X UR21, UPT, UPT, UR15, UR11, URZ, UP2, !UPT ;  /* 0x0000000b0f157290 */ /* 0x000fe200097fe4ff */
[----:B---3--:R-:W-:Y:S01]  /*0a20*/  IMAD.U32 R6, RZ, RZ, UR20 ;  /* 0x00000014ff067e24 */ /* 0x008fe2000f8e00ff */
[----:B------:R-:W-:Y:S02]  /*0a30*/  MOV R3, UR17 ;  /* 0x0000001100037c02 */ /* 0x000fe40008000f00 */
[----:B------:R-:W-:Y:S02]  /*0a40*/  IMAD.U32 R5, RZ, RZ, UR23 ;  /* 0x00000017ff057e24 */ /* 0x000fe4000f8e00ff */
[----:B------:R-:W-:Y:S01]  /*0a50*/  MOV R7, UR21 ;  /* 0x0000001500077c02 */ /* 0x000fe20008000f00 */
        /* <DEDUP_REMOVED lines=38> */
[----:B------:R-:W-:Y:S02]  /*0cc0*/  MOV R5, UR23 ;  /* 0x0000001700057c02 */ /* 0x000fe40008000f00 */
        /* <DEDUP_REMOVED lines=12> */
[----:B0-----:R-:W-:Y:S01]  /*0d90*/  MOV R2, UR14 ;  /* 0x0000000e00027c02 */ /* 0x001fe20008000f00 */
        /* <DEDUP_REMOVED lines=30> */
[----:B------:R-:W2:Y:S04]  /*0f80*/  LDG.E R0, desc[UR18][R4.64] ;  /* 0x0000001204007981 */ /* 0x000ea8000c1e1900 */
[----:B------:R1:W2:Y:S01]  /*0f90*/  LDG.E R9, desc[UR18][R6.64] ;  /* 0x0000001206097981 */ /* 0x0002a2000c1e1900 */
[----:B------:R-:W-:-:S04]  /*0fa0*/  UIADD3 UR13, UP0, UPT, UR13, 0x1c, URZ ;  /* 0x0000001c0d0d7890 */ /* 0x000fc8000ff1e0ff */
[----:B------:R-:W-:Y:S02]  /*0fb0*/  ULOP3.LUT UR13, UR13, 0xfffffffc, URZ, 0xc0, !UPT ;  /* 0xfffffffc0d0d7892 */ /* 0x000fe4000f8ec0ff */
[----:B------:R-:W-:Y:S02]  /*0fc0*/  UIADD3.X UR5, UPT, UPT, URZ, UR5, URZ, UP0, !UPT ;  /* 0x00000005ff057290 */ /* 0x000fe400087fe4ff */
[----:B------:R-:W-:Y:S02]  /*0fd0*/  UIADD3 UR14, UP0, UPT, UR14, UR6, URZ ;  /* 0x000000060e0e7290 */ /* 0x000fe4000ff1e0ff */
[----:B------:R-:W-:Y:S02]  /*0fe0*/  ULOP3.LUT UR5, UR5, 0x3, URZ, 0xc0, !UPT ;  /* 0x0000000305057892 */ /* 0x000fe4000f8ec0ff */
[----:B------:R-:W-:Y:S02]  /*0ff0*/  UIADD3 UR10, UP2, UPT, UR13, UR10, URZ ;  /* 0x0000000a0d0a7290 */ /* 0x000fe4000ff5e0ff */
[----:B------:R-:W-:Y:S01]  /*1000*/  UIADD3 UR8, UP1, UPT, UR13, UR8, URZ ;  /* 0x000000080d087290 */ /* 0x000fe2000ff3e0ff */
[----:B0-----:R-:W-:Y:S01]  /*1010*/  MOV R2, UR14 ;  /* 0x0000000e00027c02 */ /* 0x001fe20008000f00 */
[----:B------:R-:W-:-:S02]  /*1020*/  UIADD3.X UR15, UPT, UPT, UR15, UR7, URZ, UP0, !UPT ;  /* 0x000000070f0f7290 */ /* 0x000fc400087fe4ff */
[----:B------:R-:W-:Y:S01]  /*1030*/  UIADD3.X UR11, UPT, UPT, UR5, UR11, URZ, UP2, !UPT ;  /* 0x0000000b050b7290 */ /* 0x000fe200097fe4ff */
[----:B-1----:R-:W-:Y:S01]  /*1040*/  IMAD.U32 R6, RZ, RZ, UR10 ;  /* 0x0000000aff067e24 */ /* 0x002fe2000f8e00ff */
[----:B------:R-:W-:Y:S01]  /*1050*/  UIADD3.X UR9, UPT, UPT, UR5, UR9, URZ, UP1, !UPT ;  /* 0x0000000905097290 */ /* 0x000fe20008ffe4ff */
[----:B------:R-:W-:Y:S02]  /*1060*/  MOV R4, UR8 ;  /* 0x0000000800047c02 */ /* 0x000fe40008000f00 */
[----:B------:R-:W-:Y:S01]  /*1070*/  MOV R3, UR15 ;  /* 0x0000000f00037c02 */ /* 0x000fe20008000f00 */
[----:B------:R-:W-:Y:S02]  /*1080*/  IMAD.U32 R7, RZ, RZ, UR11 ;  /* 0x0000000bff077e24 */ /* 0x000fe4000f8e00ff */
[----:B------:R-:W-:Y:S01]  /*1090*/  MOV R5, UR9 ;  /* 0x0000000900057c02 */ /* 0x000fe20008000f00 */
[----:B--2---:R-:W-:-:S05]  /*10a0*/  FADD R11, R0, R9 ;  /* 0x00000009000b7221 */ /* 0x004fca0000000000 */
[----:B------:R0:W-:Y:S04]  /*10b0*/  STG.E desc[UR18][R2.64], R11 ;  /* 0x0000000b02007986 */ /* 0x0001e8000c101912 */
[----:B------:R-:W2:Y:S04]  /*10c0*/  LDG.E R4, desc[UR18][R4.64] ;  /* 0x0000001204047981 */ /* 0x000ea8000c1e1900 */
[----:B------:R-:W2:Y:S01]  /*10d0*/  LDG.E R7, desc[UR18][R6.64] ;  /* 0x0000001206077981 */ /* 0x000ea2000c1e1900 */
[----:B------:R-:W-:Y:S02]  /*10e0*/  UIADD3 UR6, UP0, UPT, UR13, UR6, URZ ;  /* 0x000000060d067290 */ /* 0x000fe4000ff1e0ff */
[----:B------:R-:W-:-:S02]  /*10f0*/  UIADD3 UR4, UPT, UPT, UR4, 0x8, URZ ;  /* 0x0000000804047890 */ /* 0x000fc4000fffe0ff */
[----:B------:R-:W-:Y:S02]  /*1100*/  UIADD3.X UR7, UPT, UPT, UR5, UR7, URZ, UP0, !UPT ;  /* 0x0000000705077290 */ /* 0x000fe400087fe4ff */
[----:B------:R-:W-:Y:S01]  /*1110*/  MOV R8, UR6 ;  /* 0x0000000600087c02 */ /* 0x000fe20008000f00 */
[----:B------:R-:W-:-:S03]  /*1120*/  UMOV UR6, URZ ;  /* 0x000000ff00067c82 */ /* 0x000fc60008000000 */
[----:B------:R-:W-:Y:S01]  /*1130*/  MOV R9, UR7 ;  /* 0x0000000700097c02 */ /* 0x000fe20008000f00 */
[----:B--2---:R-:W-:-:S05]  /*1140*/  FADD R13, R4, R7 ;  /* 0x00000007040d7221 */ /* 0x004fca0000000000 */
[----:B------:R0:W-:Y:S02]  /*1150*/  STG.E desc[UR18][R8.64], R13 ;  /* 0x0000000d08007986 */ /* 0x0001e4000c101912 */
.L_x_8:
[----:B------:R-:W-:Y:S05]  /*1160*/  @!P0 EXIT ;  /* 0x000000000000894d */ /* 0x000fea0003800000 */
[----:B------:R-:W-:Y:S02]  /*1170*/  UISETP.GE.U32.AND UP0, UPT, UR24, 0x4, UPT ;  /* 0x000000041800788c */ /* 0x000fe4000bf06070 */
[----:B------:R-:W-:Y:S02]  /*1180*/  ULOP3.LUT UR12, UR12, 0x3, URZ, 0xc0, !UPT ;  /* 0x000000030c0c7892 */ /* 0x000fe4000f8ec0ff */
[----:B------:R-:W-:Y:S01]  /*1190*/  UISETP.GE.U32.AND.EX UP0, UPT, URZ, URZ, UPT, UP0 ;  /* 0x000000ffff00728c */ /* 0x000fe2000bf06100 */
[----:B------:R-:W-:Y:S01]  /*11a0*/  UMOV UR5, URZ ;  /* 0x000000ff00057c82 */ /* 0x000fe20008000000 */
[----:B------:R-:W2:Y:S02]  /*11b0*/  LDCU.64 UR26, c[0x0][0x398] ;  /* 0x00007300ff1a77ac */ /* 0x000ea40008000a00 */
[----:B------:R-:W-:Y:S01]  /*11c0*/  ISETP.NE.U32.AND P0, PT, RZ, UR12, PT ;  /* 0x0000000cff007c0c */ /* 0x000fe2000bf05070 */
[----:B------:R-:W3:Y:S03]  /*11d0*/  LDCU.128 UR20, c[0x0][0x380] ;  /* 0x00007000ff1477ac */ /* 0x000ee60008000c00 */
[----:B------:R-:W-:Y:S01]  /*11e0*/  ISETP.NE.AND.EX P0, PT, RZ, UR5, PT, P0 ;  /* 0x00000005ff007c0c */ /* 0x000fe2000bf05300 */
[----:B------:R-:W-:-:S12]  /*11f0*/  BRA.U !UP0, `(.L_x_9) ;  /* 0x0000000508487547 */ /* 0x000fd8000b800000 */
[----:B------:R-:W4:Y:S01]  /*1200*/  LDCU.128 UR8, c[0x0][0x380] ;  /* 0x00007000ff0877ac */ /* 0x000f220008000c00 */
[----:B------:R-:W-:Y:S02]  /*1210*/  USHF.L.U32 UR14, UR4, 0x2, URZ ;  /* 0x00000002040e7899 */ /* 0x000fe400080006ff */
[----:B------:R-:W-:Y:S02]  /*1220*/  USHF.L.U64.HI UR13, UR4, 0x2, UR6 ;  /* 0x00000002040d7899 */ /* 0x000fe40008010206 */
[----:B----4-:R-:W-:Y:S02]  /*1230*/  UIADD3 UR6, UP0, UPT, UR14, UR8, URZ ;  /* 0x000000080e067290 */ /* 0x010fe4000ff1e0ff */
[----:B------:R-:W-:Y:S02]  /*1240*/  UIADD3 UR15, UP1, UPT, UR14, UR10, URZ ;  /* 0x0000000a0e0f7290 */ /* 0x000fe4000ff3e0ff */
[----:B------:R-:W-:Y:S02]  /*1250*/  UIADD3.X UR7, UPT, UPT, UR13, UR9, URZ, UP0, !UPT ;  /* 0x000000090d077290 */ /* 0x000fe400087fe4ff */
[----:B------:R-:W-:Y:S01]  /*1260*/  UIADD3.X UR16, UPT, UPT, UR13, UR11, URZ, UP1, !UPT ;  /* 0x0000000b0d107290 */ /* 0x000fe20008ffe4ff */
[----:B0-----:R-:W-:Y:S01]  /*1270*/  IMAD.U32 R2, RZ, RZ, UR6 ;  /* 0x00000006ff027e24 */ /* 0x001fe2000f8e00ff */
[----:B------:R-:W-:-:S02]  /*1280*/  MOV R4, UR15 ;  /* 0x0000000f00047c02 */ /* 0x000fc40008000f00 */
[----:B------:R-:W-:Y:S02]  /*1290*/  MOV R3, UR7 ;  /* 0x0000000700037c02 */ /* 0x000fe40008000f00 */
[----:B------:R-:W-:-:S03]  /*12a0*/  IMAD.U32 R5, RZ, RZ, UR16 ;  /* 0x00000010ff057e24 */ /* 0x000fc6000f8e00ff */
[----:B------:R0:W4:Y:S01]  /*12b0*/  LDG.E R0, desc[UR18][R2.64] ;  /* 0x0000001202007981 */ /* 0x000122000c1e1900 */
[----:B------:R-:W5:Y:S03]  /*12c0*/  LDCU.64 UR6, c[0x0][0x398] ;  /* 0x00007300ff0677ac */ /* 0x000f660008000a00 */
[----:B------:R2:W4:Y:S01]  /*12d0*/  LDG.E R9, desc[UR18][R4.64] ;  /* 0x0000001204097981 */ /* 0x000522000c1e1900 */
[----:B------:R-:W-:-:S04]  /*12e0*/  UIADD3 UR15, UP1, UPT, UR14, 0x4, URZ ;  /* 0x000000040e0f7890 */ /* 0x000fc8000ff3e0ff */
[----:B------:R-:W-:Y:S02]  /*12f0*/  UIADD3.X UR16, UPT, UPT, URZ, UR13, URZ, UP1, !UPT ;  /* 0x0000000dff107290 */ /* 0x000fe40008ffe4ff */
[----:B------:R-:W-:Y:S02]  /*1300*/  ULOP3.LUT UR15, UR15, 0xfffffffc, URZ, 0xc0, !UPT ;  /* 0xfffffffc0f0f7892 */ /* 0x000fe4000f8ec0ff */
[----:B------:R-:W-:Y:S02]  /*1310*/  ULOP3.LUT UR16, UR16, 0x3, URZ, 0xc0, !UPT ;  /* 0x0000000310107892 */ /* 0x000fe4000f8ec0ff */
[----:B------:R-:W-:Y:S02]  /*1320*/  UIADD3 UR29, UP1, UPT, UR15, UR10, URZ ;  /* 0x0000000a0f1d7290 */ /* 0x000fe4000ff3e0ff */
[----:B-----5:R-:W-:Y:S02]  /*1330*/  UIADD3 UR17, UP0, UPT, UR14, UR6, URZ ;  /* 0x000000060e117290 */ /* 0x020fe4000ff1e0ff */
[----:B------:R-:W-:-:S02]  /*1340*/  UIADD3.X UR30, UPT, UPT, UR16, UR11, URZ, UP1, !UPT ;  /* 0x0000000b101e7290 */ /* 0x000fc40008ffe4ff */
[----:B-1----:R-:W-:Y:S01]  /*1350*/  MOV R6, UR29 ;  /* 0x0000001d00067c02 */ /* 0x002fe20008000f00 */
[----:B------:R-:W-:Y:S02]  /*1360*/  UIADD3.X UR24, UPT, UPT, UR13, UR7, URZ, UP0, !UPT ;  /* 0x000000070d187290 */ /* 0x000fe400087fe4ff */
[----:B------:R-:W-:Y:S01]  /*1370*/  UIADD3 UR25, UP0, UPT, UR15, UR8, URZ ;  /* 0x000000080f197290 */ /* 0x000fe2000ff1e0ff */
[----:B0-----:R-:W-:Y:S01]  /*1380*/  MOV R2, UR17 ;  /* 0x0000001100027c02 */ /* 0x001fe20008000f00 */
[----:B------:R-:W-:Y:S02]  /*1390*/  IMAD.U32 R7, RZ, RZ, UR30 ;  /* 0x0000001eff077e24 */ /* 0x000fe4000f8e00ff */
[----:B------:R-:W-:Y:S01]  /*13a0*/  UIADD3.X UR28, UPT, UPT, UR16, UR9, URZ, UP0, !UPT ;  /* 0x00000009101c7290 */ /* 0x000fe200087fe4ff */
[----:B------:R-:W-:Y:S01]  /*13b0*/  MOV R3, UR24 ;  /* 0x0000001800037c02 */ /* 0x000fe20008000f00 */
[----:B--2---:R-:W-:-:S04]  /*13c0*/  IMAD.U32 R4, RZ, RZ, UR25 ;  /* 0x00000019ff047e24 */ /* 0x004fc8000f8e00ff */
[----:B------:R-:W-:Y:S01]  /*13d0*/  MOV R5, UR28 ;  /* 0x0000001c00057c02 */ /* 0x000fe20008000f00 */
[----:B----4-:R-:W-:-:S05]  /*13e0*/  FADD R9, R0, R9 ;  /* 0x0000000900097221 */ /* 0x010fca0000000000 */
        /* <DEDUP_REMOVED lines=15> */
[----:B----4-:R-:W-:Y:S01]  /*14e0*/  IMAD.U32 R6, RZ, RZ, UR29 ;  /* 0x0000001dff067e24 */ /* 0x010fe2000f8e00ff */
        /* <DEDUP_REMOVED lines=35> */
.L_x_9:
[----:B--23--:R-:W-:Y:S05]  /*1720*/  @!P0 EXIT ;  /* 0x000000000000894d */ /* 0x00cfea0003800000 */
.L_x_10:
[----:B------:R-:W-:Y:S02]  /*1730*/  USHF.L.U32 UR7, UR4, 0x2, URZ ;  /* 0x0000000204077899 */ /* 0x000fe400080006ff */
[----:B------:R-:W-:Y:S02]  /*1740*/  USHF.L.U64.HI UR8, UR4, 0x2, UR6 ;  /* 0x0000000204087899 */ /* 0x000fe40008010206 */
[----:B------:R-:W-:Y:S02]  /*1750*/  UIADD3 UR6, UP1, UPT, UR7, UR22, URZ ;  /* 0x0000001607067290 */ /* 0x000fe4000ff3e0ff */
[----:B------:R-:W-:Y:S02]  /*1760*/  UIADD3 UR10, UP0, UPT, UR7, UR20, URZ ;  /* 0x00000014070a7290 */ /* 0x000fe4000ff1e0ff */
[----:B------:R-:W-:Y:S02]  /*1770*/  UIADD3.X UR9, UPT, UPT, UR8, UR23, URZ, UP1, !UPT ;  /* 0x0000001708097290 */ /* 0x000fe40008ffe4ff */
[----:B------:R-:W-:Y:S01]  /*1780*/  UIADD3.X UR11, UPT, UPT, UR8, UR21, URZ, UP0, !UPT ;  /* 0x00000015080b7290 */ /* 0x000fe200087fe4ff */
[----:B------:R-:W-:Y:S01]  /*1790*/  MOV R4, UR6 ;  /* 0x0000000600047c02 */ /* 0x000fe20008000f00 */
[----:B0---4-:R-:W-:-:S02]  /*17a0*/  IMAD.U32 R2, RZ, RZ, UR10 ;  /* 0x0000000aff027e24 */ /* 0x011fc4000f8e00ff */
[----:B------:R-:W-:Y:S02]  /*17b0*/  IMAD.U32 R5, RZ, RZ, UR9 ;  /* 0x00000009ff057e24 */ /* 0x000fe4000f8e00ff */
[----:B------:R-:W-:-:S04]  /*17c0*/  MOV R3, UR11 ;  /* 0x0000000b00037c02 */ /* 0x000fc80008000f00 */
[----:B--2---:R-:W2:Y:S04]  /*17d0*/  LDG.E R5, desc[UR18][R4.64] ;  /* 0x0000001204057981 */ /* 0x004ea8000c1e1900 */
[----:B------:R-:W2:Y:S01]  /*17e0*/  LDG.E R2, desc[UR18][R2.64] ;  /* 0x0000001202027981 */ /* 0x000ea2000c1e1900 */
[----:B------:R-:W-:-:S04]  /*17f0*/  UIADD3 UR6, UP0, UPT, UR7, UR26, URZ ;  /* 0x0000001a07067290 */ /* 0x000fc8000ff1e0ff */
[----:B------:R-:W-:Y:S02]  /*1800*/  UIADD3.X UR7, UPT, UPT, UR8, UR27, URZ, UP0, !UPT ;  /* 0x0000001b08077290 */ /* 0x000fe400087fe4ff */
[----:B-1----:R-:W-:-:S04]  /*1810*/  MOV R6, UR6 ;  /* 0x0000000600067c02 */ /* 0x002fc80008000f00 */
[----:B------:R-:W-:Y:S01]  /*1820*/  MOV R7, UR7 ;  /* 0x0000000700077c02 */ /* 0x000fe20008000f00 */
[----:B------:R-:W-:-:S04]  /*1830*/  UIADD3 UR12, UP0, UPT, UR12, -0x1, URZ ;  /* 0xffffffff0c0c7890 */ /* 0x000fc8000ff1e0ff */
[----:B------:R-:W-:Y:S02]  /*1840*/  UIADD3.X UR5, UPT, UPT, UR5, -0x1, URZ, UP0, !UPT ;  /* 0xffffffff05057890 */ /* 0x000fe400087fe4ff */
[----:B------:R-:W-:-:S04]  /*1850*/  UISETP.NE.U32.AND UP0, UPT, UR12, URZ, UPT ;  /* 0x000000ff0c00728c */ /* 0x000fc8000bf05070 */
[----:B------:R-:W-:Y:S02]  /*1860*/  UISETP.NE.AND.EX UP0, UPT, UR5, URZ, UPT, UP0 ;  /* 0x000000ff0500728c */ /* 0x000fe4000bf05300 */
[----:B------:R-:W-:Y:S01]  /*1870*/  UIADD3 UR4, UPT, UPT, UR4, 0x1, URZ ;  /* 0x0000000104047890 */ /* 0x000fe2000fffe0ff */
[----:B------:R-:W-:Y:S01]  /*1880*/  UMOV UR6, URZ ;  /* 0x000000ff00067c82 */ /* 0x000fe20008000000 */
[----:B--2---:R-:W-:-:S05]  /*1890*/  FADD R9, R2, R5 ;  /* 0x0000000502097221 */ /* 0x004fca0000000000 */
[----:B------:R2:W-:Y:S01]  /*18a0*/  STG.E desc[UR18][R6.64], R9 ;  /* 0x0000000906007986 */ /* 0x0005e2000c101912 */
[----:B------:R-:W-:Y:S05]  /*18b0*/  BRA.U UP0, `(.L_x_10) ;  /* 0xfffffffd009c7547 */ /* 0x000fea000b83ffff */
[----:B------:R-:W-:Y:S05]  /*18c0*/  EXIT ;  /* 0x000000000000794d */ /* 0x000fea0003800000 */
.L_x_11:
        /* <DEDUP_REMOVED lines=11> */
.L_x_14:


//--------------------- .nv.shared.reserved.0     --------------------------
	.section	.nv.shared.reserved.0,"aw",@nobits
	.weak		__nv_reservedSMEM_offset_0_alias
	.size		__nv_reservedSMEM_offset_0_alias, 0, 64
	.other		__nv_reservedSMEM_offset_0_alias,@"STO_CUDA_RESERVED_SHARED STV_DEFAULT"
__nv_reservedSMEM_offset_0_alias:
	.zero		0
	.zero		64


//--------------------- .nv.constant0._Z18blocked_vector_addPfS_mS_ --------------------------
	.section	.nv.constant0._Z18blocked_vector_addPfS_mS_,"a",@progbits
	.sectionflags	@""
	.align	4
.nv.constant0._Z18blocked_vector_addPfS_mS_:
	.zero		928


//--------------------- .nv.constant0._Z19threaded_vector_addPfS_mS_ --------------------------
	.section	.nv.constant0._Z19threaded_vector_addPfS_mS_,"a",@progbits
	.sectionflags	@""
	.align	4
.nv.constant0._Z19threaded_vector_addPfS_mS_:
	.zero		928


//--------------------- .nv.constant0._Z10vector_addPfS_mS_ --------------------------
	.section	.nv.constant0._Z10vector_addPfS_mS_,"a",@progbits
	.sectionflags	@""
	.align	4
.nv.constant0._Z10vector_addPfS_mS_:
	.zero		928


//--------------------- SYMBOLS --------------------------

	.type		.nv.reservedSmem.offset0,@object
	.size		.nv.reservedSmem.offset0,0x4
